







.version 5.0
.target sm_61
.address_size 64


.global .align 8 .b8 _ZTVSt9basic_iosIcSt11char_traitsIcEE[32];
.global .align 8 .b8 _ZTTSo[8];
.global .align 8 .b8 _ZTVSt15basic_streambufIcSt11char_traitsIcEE[128];
.global .align 8 .b8 _ZTVNSt7__cxx1115basic_stringbufIcSt11char_traitsIcESaIcEEE[128];
.global .align 8 .b8 _ZTTNSt7__cxx1119basic_ostringstreamIcSt11char_traitsIcESaIcEEE[8];
.global .align 8 .b8 _ZTVN10__cxxabiv117__class_type_infoE[8];
.global .align 8 .b8 _ZTVN10__cxxabiv120__si_class_type_infoE[8];
.global .align 8 .b8 _ZTVN3c105ErrorE[40];
.global .align 1 .b8 __T23[38] = {84, 32, 112, 111, 119, 105, 40, 84, 44, 32, 84, 41, 32, 91, 119, 105, 116, 104, 32, 84, 32, 61, 32, 117, 110, 115, 105, 103, 110, 101, 100, 32, 99, 104, 97, 114, 93, 0};
.global .align 1 .b8 __T24[36] = {84, 32, 112, 111, 119, 105, 40, 84, 44, 32, 84, 41, 32, 91, 119, 105, 116, 104, 32, 84, 32, 61, 32, 115, 105, 103, 110, 101, 100, 32, 99, 104, 97, 114, 93, 0};
.global .align 1 .b8 __T25[30] = {84, 32, 112, 111, 119, 105, 40, 84, 44, 32, 84, 41, 32, 91, 119, 105, 116, 104, 32, 84, 32, 61, 32, 115, 104, 111, 114, 116, 93, 0};
.global .align 1 .b8 __T26[28] = {84, 32, 112, 111, 119, 105, 40, 84, 44, 32, 84, 41, 32, 91, 119, 105, 116, 104, 32, 84, 32, 61, 32, 105, 110, 116, 93, 0};
.global .align 1 .b8 __T27[29] = {84, 32, 112, 111, 119, 105, 40, 84, 44, 32, 84, 41, 32, 91, 119, 105, 116, 104, 32, 84, 32, 61, 32, 108, 111, 110, 103, 93, 0};

.visible .entry _Z40cuda_VolumetricMaxUnpooling_updateOutputIN3c104HalfEEv15THCDeviceTensorIT_Li4Ei16DefaultPtrTraitsES2_IlLi4EiS4_EPS3_iiiiiiiiii(
.param .align 8 .b8 _Z40cuda_VolumetricMaxUnpooling_updateOutputIN3c104HalfEEv15THCDeviceTensorIT_Li4Ei16DefaultPtrTraitsES2_IlLi4EiS4_EPS3_iiiiiiiiii_param_0[40],
.param .align 8 .b8 _Z40cuda_VolumetricMaxUnpooling_updateOutputIN3c104HalfEEv15THCDeviceTensorIT_Li4Ei16DefaultPtrTraitsES2_IlLi4EiS4_EPS3_iiiiiiiiii_param_1[40],
.param .u64 _Z40cuda_VolumetricMaxUnpooling_updateOutputIN3c104HalfEEv15THCDeviceTensorIT_Li4Ei16DefaultPtrTraitsES2_IlLi4EiS4_EPS3_iiiiiiiiii_param_2,
.param .u32 _Z40cuda_VolumetricMaxUnpooling_updateOutputIN3c104HalfEEv15THCDeviceTensorIT_Li4Ei16DefaultPtrTraitsES2_IlLi4EiS4_EPS3_iiiiiiiiii_param_3,
.param .u32 _Z40cuda_VolumetricMaxUnpooling_updateOutputIN3c104HalfEEv15THCDeviceTensorIT_Li4Ei16DefaultPtrTraitsES2_IlLi4EiS4_EPS3_iiiiiiiiii_param_4,
.param .u32 _Z40cuda_VolumetricMaxUnpooling_updateOutputIN3c104HalfEEv15THCDeviceTensorIT_Li4Ei16DefaultPtrTraitsES2_IlLi4EiS4_EPS3_iiiiiiiiii_param_5,
.param .u32 _Z40cuda_VolumetricMaxUnpooling_updateOutputIN3c104HalfEEv15THCDeviceTensorIT_Li4Ei16DefaultPtrTraitsES2_IlLi4EiS4_EPS3_iiiiiiiiii_param_6,
.param .u32 _Z40cuda_VolumetricMaxUnpooling_updateOutputIN3c104HalfEEv15THCDeviceTensorIT_Li4Ei16DefaultPtrTraitsES2_IlLi4EiS4_EPS3_iiiiiiiiii_param_7,
.param .u32 _Z40cuda_VolumetricMaxUnpooling_updateOutputIN3c104HalfEEv15THCDeviceTensorIT_Li4Ei16DefaultPtrTraitsES2_IlLi4EiS4_EPS3_iiiiiiiiii_param_8,
.param .u32 _Z40cuda_VolumetricMaxUnpooling_updateOutputIN3c104HalfEEv15THCDeviceTensorIT_Li4Ei16DefaultPtrTraitsES2_IlLi4EiS4_EPS3_iiiiiiiiii_param_9,
.param .u32 _Z40cuda_VolumetricMaxUnpooling_updateOutputIN3c104HalfEEv15THCDeviceTensorIT_Li4Ei16DefaultPtrTraitsES2_IlLi4EiS4_EPS3_iiiiiiiiii_param_10,
.param .u32 _Z40cuda_VolumetricMaxUnpooling_updateOutputIN3c104HalfEEv15THCDeviceTensorIT_Li4Ei16DefaultPtrTraitsES2_IlLi4EiS4_EPS3_iiiiiiiiii_param_11,
.param .u32 _Z40cuda_VolumetricMaxUnpooling_updateOutputIN3c104HalfEEv15THCDeviceTensorIT_Li4Ei16DefaultPtrTraitsES2_IlLi4EiS4_EPS3_iiiiiiiiii_param_12
)
{
.reg .pred %p<3>;
.reg .b16 %rs<2>;
.reg .b32 %r<66>;
.reg .b64 %rd<38>;


ld.param.v2.u32 {%r22, %r23}, [_Z40cuda_VolumetricMaxUnpooling_updateOutputIN3c104HalfEEv15THCDeviceTensorIT_Li4Ei16DefaultPtrTraitsES2_IlLi4EiS4_EPS3_iiiiiiiiii_param_0+32];
ld.param.v2.u32 {%r24, %r25}, [_Z40cuda_VolumetricMaxUnpooling_updateOutputIN3c104HalfEEv15THCDeviceTensorIT_Li4Ei16DefaultPtrTraitsES2_IlLi4EiS4_EPS3_iiiiiiiiii_param_0+24];
ld.param.v2.u32 {%r26, %r27}, [_Z40cuda_VolumetricMaxUnpooling_updateOutputIN3c104HalfEEv15THCDeviceTensorIT_Li4Ei16DefaultPtrTraitsES2_IlLi4EiS4_EPS3_iiiiiiiiii_param_0+16];
ld.param.v2.u32 {%r28, %r29}, [_Z40cuda_VolumetricMaxUnpooling_updateOutputIN3c104HalfEEv15THCDeviceTensorIT_Li4Ei16DefaultPtrTraitsES2_IlLi4EiS4_EPS3_iiiiiiiiii_param_0+8];
ld.param.u64 %rd1, [_Z40cuda_VolumetricMaxUnpooling_updateOutputIN3c104HalfEEv15THCDeviceTensorIT_Li4Ei16DefaultPtrTraitsES2_IlLi4EiS4_EPS3_iiiiiiiiii_param_0];
ld.param.v2.u32 {%r34, %r35}, [_Z40cuda_VolumetricMaxUnpooling_updateOutputIN3c104HalfEEv15THCDeviceTensorIT_Li4Ei16DefaultPtrTraitsES2_IlLi4EiS4_EPS3_iiiiiiiiii_param_1+16];
ld.param.v2.u32 {%r36, %r37}, [_Z40cuda_VolumetricMaxUnpooling_updateOutputIN3c104HalfEEv15THCDeviceTensorIT_Li4Ei16DefaultPtrTraitsES2_IlLi4EiS4_EPS3_iiiiiiiiii_param_1+8];
ld.param.u64 %rd2, [_Z40cuda_VolumetricMaxUnpooling_updateOutputIN3c104HalfEEv15THCDeviceTensorIT_Li4Ei16DefaultPtrTraitsES2_IlLi4EiS4_EPS3_iiiiiiiiii_param_1];
ld.param.u64 %rd3, [_Z40cuda_VolumetricMaxUnpooling_updateOutputIN3c104HalfEEv15THCDeviceTensorIT_Li4Ei16DefaultPtrTraitsES2_IlLi4EiS4_EPS3_iiiiiiiiii_param_2];
ld.param.u32 %r18, [_Z40cuda_VolumetricMaxUnpooling_updateOutputIN3c104HalfEEv15THCDeviceTensorIT_Li4Ei16DefaultPtrTraitsES2_IlLi4EiS4_EPS3_iiiiiiiiii_param_3];
ld.param.u32 %r19, [_Z40cuda_VolumetricMaxUnpooling_updateOutputIN3c104HalfEEv15THCDeviceTensorIT_Li4Ei16DefaultPtrTraitsES2_IlLi4EiS4_EPS3_iiiiiiiiii_param_4];
ld.param.u32 %r20, [_Z40cuda_VolumetricMaxUnpooling_updateOutputIN3c104HalfEEv15THCDeviceTensorIT_Li4Ei16DefaultPtrTraitsES2_IlLi4EiS4_EPS3_iiiiiiiiii_param_5];
ld.param.u32 %r21, [_Z40cuda_VolumetricMaxUnpooling_updateOutputIN3c104HalfEEv15THCDeviceTensorIT_Li4Ei16DefaultPtrTraitsES2_IlLi4EiS4_EPS3_iiiiiiiiii_param_12];
mov.u32 %r38, %ntid.y;
mov.u32 %r39, %ctaid.y;
mov.u32 %r40, %tid.y;
mad.lo.s32 %r41, %r38, %r39, %r40;
cvt.u64.u32	%rd4, %r41;
cvt.s64.s32	%rd5, %r22;
setp.ge.s64	%p1, %rd4, %rd5;
@%p1 bra BB0_3;

mov.u32 %r42, %ctaid.x;
mov.u32 %r43, %ntid.x;
mov.u32 %r44, %tid.x;
mad.lo.s32 %r45, %r43, %r42, %r44;
cvt.u64.u32	%rd6, %r45;
cvt.s64.s32	%rd7, %r23;
setp.ge.s64	%p2, %rd6, %rd7;
@%p2 bra BB0_3;

mov.u32 %r46, %ctaid.z;
add.s32 %r47, %r46, %r21;
rem.u32 %r48, %r47, %r25;
div.u32 %r49, %r47, %r25;
cvt.u64.u32	%rd8, %r49;
mul.lo.s32 %r50, %r49, %r28;
cvt.s64.s32	%rd9, %r50;
mul.lo.s32 %r51, %r48, %r29;
cvt.s64.s32	%rd10, %r51;
mul.lo.s32 %r56, %r41, %r26;
cvt.s64.s32	%rd11, %r56;
mul.lo.s32 %r61, %r45, %r27;
cvt.s64.s32	%rd12, %r61;
add.s64 %rd13, %rd11, %rd12;
add.s64 %rd14, %rd13, %rd10;
add.s64 %rd15, %rd14, %rd9;
cvta.to.global.u64 %rd16, %rd1;
shl.b64 %rd17, %rd15, 1;
add.s64 %rd18, %rd16, %rd17;
ld.global.u16 %rs1, [%rd18];
mul.lo.s32 %r62, %r49, %r36;
cvt.s64.s32	%rd19, %r62;
mul.lo.s32 %r63, %r48, %r37;
cvt.s64.s32	%rd20, %r63;
mul.lo.s32 %r64, %r41, %r34;
cvt.s64.s32	%rd21, %r64;
mul.lo.s32 %r65, %r45, %r35;
cvt.s64.s32	%rd22, %r65;
add.s64 %rd23, %rd21, %rd22;
add.s64 %rd24, %rd23, %rd20;
add.s64 %rd25, %rd24, %rd19;
cvta.to.global.u64 %rd26, %rd2;
shl.b64 %rd27, %rd25, 3;
add.s64 %rd28, %rd26, %rd27;
mul.wide.s32 %rd29, %r19, %r18;
cvt.s64.s32	%rd30, %r20;
mul.lo.s64 %rd31, %rd29, %rd30;
mul.lo.s64 %rd32, %rd31, %rd8;
ld.global.u64 %rd33, [%rd28];
add.s64 %rd34, %rd33, %rd32;
cvta.to.global.u64 %rd35, %rd3;
shl.b64 %rd36, %rd34, 1;
add.s64 %rd37, %rd35, %rd36;
st.global.u16 [%rd37], %rs1;

BB0_3:
ret;
}


.visible .entry _Z43cuda_VolumetricMaxUnpooling_updateGradInputIN3c104HalfEEvPT_iii15THCDeviceTensorIlLi4Ei16DefaultPtrTraitsES4_IS2_Li4EiS5_Eiiiiiii(
.param .u64 _Z43cuda_VolumetricMaxUnpooling_updateGradInputIN3c104HalfEEvPT_iii15THCDeviceTensorIlLi4Ei16DefaultPtrTraitsES4_IS2_Li4EiS5_Eiiiiiii_param_0,
.param .u32 _Z43cuda_VolumetricMaxUnpooling_updateGradInputIN3c104HalfEEvPT_iii15THCDeviceTensorIlLi4Ei16DefaultPtrTraitsES4_IS2_Li4EiS5_Eiiiiiii_param_1,
.param .u32 _Z43cuda_VolumetricMaxUnpooling_updateGradInputIN3c104HalfEEvPT_iii15THCDeviceTensorIlLi4Ei16DefaultPtrTraitsES4_IS2_Li4EiS5_Eiiiiiii_param_2,
.param .u32 _Z43cuda_VolumetricMaxUnpooling_updateGradInputIN3c104HalfEEvPT_iii15THCDeviceTensorIlLi4Ei16DefaultPtrTraitsES4_IS2_Li4EiS5_Eiiiiiii_param_3,
.param .align 8 .b8 _Z43cuda_VolumetricMaxUnpooling_updateGradInputIN3c104HalfEEvPT_iii15THCDeviceTensorIlLi4Ei16DefaultPtrTraitsES4_IS2_Li4EiS5_Eiiiiiii_param_4[40],
.param .align 8 .b8 _Z43cuda_VolumetricMaxUnpooling_updateGradInputIN3c104HalfEEvPT_iii15THCDeviceTensorIlLi4Ei16DefaultPtrTraitsES4_IS2_Li4EiS5_Eiiiiiii_param_5[40],
.param .u32 _Z43cuda_VolumetricMaxUnpooling_updateGradInputIN3c104HalfEEvPT_iii15THCDeviceTensorIlLi4Ei16DefaultPtrTraitsES4_IS2_Li4EiS5_Eiiiiiii_param_6,
.param .u32 _Z43cuda_VolumetricMaxUnpooling_updateGradInputIN3c104HalfEEvPT_iii15THCDeviceTensorIlLi4Ei16DefaultPtrTraitsES4_IS2_Li4EiS5_Eiiiiiii_param_7,
.param .u32 _Z43cuda_VolumetricMaxUnpooling_updateGradInputIN3c104HalfEEvPT_iii15THCDeviceTensorIlLi4Ei16DefaultPtrTraitsES4_IS2_Li4EiS5_Eiiiiiii_param_8,
.param .u32 _Z43cuda_VolumetricMaxUnpooling_updateGradInputIN3c104HalfEEvPT_iii15THCDeviceTensorIlLi4Ei16DefaultPtrTraitsES4_IS2_Li4EiS5_Eiiiiiii_param_9,
.param .u32 _Z43cuda_VolumetricMaxUnpooling_updateGradInputIN3c104HalfEEvPT_iii15THCDeviceTensorIlLi4Ei16DefaultPtrTraitsES4_IS2_Li4EiS5_Eiiiiiii_param_10,
.param .u32 _Z43cuda_VolumetricMaxUnpooling_updateGradInputIN3c104HalfEEvPT_iii15THCDeviceTensorIlLi4Ei16DefaultPtrTraitsES4_IS2_Li4EiS5_Eiiiiiii_param_11,
.param .u32 _Z43cuda_VolumetricMaxUnpooling_updateGradInputIN3c104HalfEEvPT_iii15THCDeviceTensorIlLi4Ei16DefaultPtrTraitsES4_IS2_Li4EiS5_Eiiiiiii_param_12
)
{
.reg .pred %p<4>;
.reg .b16 %rs<2>;
.reg .b32 %r<61>;
.reg .b64 %rd<30>;


ld.param.u64 %rd1, [_Z43cuda_VolumetricMaxUnpooling_updateGradInputIN3c104HalfEEvPT_iii15THCDeviceTensorIlLi4Ei16DefaultPtrTraitsES4_IS2_Li4EiS5_Eiiiiiii_param_0];
ld.param.u32 %r4, [_Z43cuda_VolumetricMaxUnpooling_updateGradInputIN3c104HalfEEvPT_iii15THCDeviceTensorIlLi4Ei16DefaultPtrTraitsES4_IS2_Li4EiS5_Eiiiiiii_param_1];
ld.param.u32 %r5, [_Z43cuda_VolumetricMaxUnpooling_updateGradInputIN3c104HalfEEvPT_iii15THCDeviceTensorIlLi4Ei16DefaultPtrTraitsES4_IS2_Li4EiS5_Eiiiiiii_param_2];
ld.param.u32 %r6, [_Z43cuda_VolumetricMaxUnpooling_updateGradInputIN3c104HalfEEvPT_iii15THCDeviceTensorIlLi4Ei16DefaultPtrTraitsES4_IS2_Li4EiS5_Eiiiiiii_param_3];
ld.param.v2.u32 {%r28, %r29}, [_Z43cuda_VolumetricMaxUnpooling_updateGradInputIN3c104HalfEEvPT_iii15THCDeviceTensorIlLi4Ei16DefaultPtrTraitsES4_IS2_Li4EiS5_Eiiiiiii_param_4+16];
ld.param.v2.u32 {%r30, %r31}, [_Z43cuda_VolumetricMaxUnpooling_updateGradInputIN3c104HalfEEvPT_iii15THCDeviceTensorIlLi4Ei16DefaultPtrTraitsES4_IS2_Li4EiS5_Eiiiiiii_param_4+8];
ld.param.u64 %rd2, [_Z43cuda_VolumetricMaxUnpooling_updateGradInputIN3c104HalfEEvPT_iii15THCDeviceTensorIlLi4Ei16DefaultPtrTraitsES4_IS2_Li4EiS5_Eiiiiiii_param_4];
ld.param.v2.u32 {%r32, %r33}, [_Z43cuda_VolumetricMaxUnpooling_updateGradInputIN3c104HalfEEvPT_iii15THCDeviceTensorIlLi4Ei16DefaultPtrTraitsES4_IS2_Li4EiS5_Eiiiiiii_param_5+24];
ld.param.v2.u32 {%r34, %r35}, [_Z43cuda_VolumetricMaxUnpooling_updateGradInputIN3c104HalfEEvPT_iii15THCDeviceTensorIlLi4Ei16DefaultPtrTraitsES4_IS2_Li4EiS5_Eiiiiiii_param_5+16];
ld.param.v2.u32 {%r36, %r37}, [_Z43cuda_VolumetricMaxUnpooling_updateGradInputIN3c104HalfEEvPT_iii15THCDeviceTensorIlLi4Ei16DefaultPtrTraitsES4_IS2_Li4EiS5_Eiiiiiii_param_5+8];
ld.param.v2.u32 {%r38, %r39}, [_Z43cuda_VolumetricMaxUnpooling_updateGradInputIN3c104HalfEEvPT_iii15THCDeviceTensorIlLi4Ei16DefaultPtrTraitsES4_IS2_Li4EiS5_Eiiiiiii_param_5+32];
ld.param.u64 %rd3, [_Z43cuda_VolumetricMaxUnpooling_updateGradInputIN3c104HalfEEvPT_iii15THCDeviceTensorIlLi4Ei16DefaultPtrTraitsES4_IS2_Li4EiS5_Eiiiiiii_param_5];
ld.param.u32 %r23, [_Z43cuda_VolumetricMaxUnpooling_updateGradInputIN3c104HalfEEvPT_iii15THCDeviceTensorIlLi4Ei16DefaultPtrTraitsES4_IS2_Li4EiS5_Eiiiiiii_param_12];
mov.u32 %r40, %ntid.x;
mov.u32 %r41, %ctaid.x;
mov.u32 %r42, %tid.x;
mad.lo.s32 %r2, %r40, %r41, %r42;
mov.u32 %r43, %ntid.y;
mov.u32 %r44, %ctaid.y;
mov.u32 %r45, %tid.y;
mad.lo.s32 %r3, %r43, %r44, %r45;
setp.lt.s32	%p1, %r3, %r38;
setp.lt.s32	%p2, %r2, %r39;
and.pred %p3, %p1, %p2;
@!%p3 bra BB1_2;
bra.uni BB1_1;

BB1_1:
mov.u32 %r46, %ctaid.z;
add.s32 %r47, %r46, %r23;
rem.u32 %r48, %r47, %r33;
div.u32 %r49, %r47, %r33;
cvta.to.global.u64 %rd4, %rd2;
mul.lo.s32 %r50, %r49, %r30;
cvt.s64.s32	%rd5, %r50;
mul.lo.s32 %r51, %r48, %r31;
cvt.s64.s32	%rd6, %r51;
mul.lo.s32 %r52, %r3, %r28;
cvt.s64.s32	%rd7, %r52;
mul.lo.s32 %r53, %r2, %r29;
cvt.s64.s32	%rd8, %r53;
add.s64 %rd9, %rd7, %rd8;
add.s64 %rd10, %rd9, %rd6;
add.s64 %rd11, %rd10, %rd5;
shl.b64 %rd12, %rd11, 3;
add.s64 %rd13, %rd4, %rd12;
mul.lo.s32 %r54, %r5, %r4;
mul.lo.s32 %r55, %r54, %r6;
mul.lo.s32 %r56, %r55, %r49;
cvt.s64.s32	%rd14, %r56;
ld.global.u64 %rd15, [%rd13];
add.s64 %rd16, %rd15, %rd14;
cvta.to.global.u64 %rd17, %rd1;
shl.b64 %rd18, %rd16, 1;
add.s64 %rd19, %rd17, %rd18;
ld.global.u16 %rs1, [%rd19];
cvta.to.global.u64 %rd20, %rd3;
mul.lo.s32 %r57, %r49, %r36;
cvt.s64.s32	%rd21, %r57;
mul.lo.s32 %r58, %r48, %r37;
cvt.s64.s32	%rd22, %r58;
mul.lo.s32 %r59, %r3, %r34;
cvt.s64.s32	%rd23, %r59;
mul.lo.s32 %r60, %r2, %r35;
cvt.s64.s32	%rd24, %r60;
add.s64 %rd25, %rd23, %rd24;
add.s64 %rd26, %rd25, %rd22;
add.s64 %rd27, %rd26, %rd21;
shl.b64 %rd28, %rd27, 1;
add.s64 %rd29, %rd20, %rd28;
st.global.u16 [%rd29], %rs1;

BB1_2:
ret;
}


.visible .entry _Z40cuda_VolumetricMaxUnpooling_updateOutputIfEv15THCDeviceTensorIT_Li4Ei16DefaultPtrTraitsES0_IlLi4EiS2_EPS1_iiiiiiiiii(
.param .align 8 .b8 _Z40cuda_VolumetricMaxUnpooling_updateOutputIfEv15THCDeviceTensorIT_Li4Ei16DefaultPtrTraitsES0_IlLi4EiS2_EPS1_iiiiiiiiii_param_0[40],
.param .align 8 .b8 _Z40cuda_VolumetricMaxUnpooling_updateOutputIfEv15THCDeviceTensorIT_Li4Ei16DefaultPtrTraitsES0_IlLi4EiS2_EPS1_iiiiiiiiii_param_1[40],
.param .u64 _Z40cuda_VolumetricMaxUnpooling_updateOutputIfEv15THCDeviceTensorIT_Li4Ei16DefaultPtrTraitsES0_IlLi4EiS2_EPS1_iiiiiiiiii_param_2,
.param .u32 _Z40cuda_VolumetricMaxUnpooling_updateOutputIfEv15THCDeviceTensorIT_Li4Ei16DefaultPtrTraitsES0_IlLi4EiS2_EPS1_iiiiiiiiii_param_3,
.param .u32 _Z40cuda_VolumetricMaxUnpooling_updateOutputIfEv15THCDeviceTensorIT_Li4Ei16DefaultPtrTraitsES0_IlLi4EiS2_EPS1_iiiiiiiiii_param_4,
.param .u32 _Z40cuda_VolumetricMaxUnpooling_updateOutputIfEv15THCDeviceTensorIT_Li4Ei16DefaultPtrTraitsES0_IlLi4EiS2_EPS1_iiiiiiiiii_param_5,
.param .u32 _Z40cuda_VolumetricMaxUnpooling_updateOutputIfEv15THCDeviceTensorIT_Li4Ei16DefaultPtrTraitsES0_IlLi4EiS2_EPS1_iiiiiiiiii_param_6,
.param .u32 _Z40cuda_VolumetricMaxUnpooling_updateOutputIfEv15THCDeviceTensorIT_Li4Ei16DefaultPtrTraitsES0_IlLi4EiS2_EPS1_iiiiiiiiii_param_7,
.param .u32 _Z40cuda_VolumetricMaxUnpooling_updateOutputIfEv15THCDeviceTensorIT_Li4Ei16DefaultPtrTraitsES0_IlLi4EiS2_EPS1_iiiiiiiiii_param_8,
.param .u32 _Z40cuda_VolumetricMaxUnpooling_updateOutputIfEv15THCDeviceTensorIT_Li4Ei16DefaultPtrTraitsES0_IlLi4EiS2_EPS1_iiiiiiiiii_param_9,
.param .u32 _Z40cuda_VolumetricMaxUnpooling_updateOutputIfEv15THCDeviceTensorIT_Li4Ei16DefaultPtrTraitsES0_IlLi4EiS2_EPS1_iiiiiiiiii_param_10,
.param .u32 _Z40cuda_VolumetricMaxUnpooling_updateOutputIfEv15THCDeviceTensorIT_Li4Ei16DefaultPtrTraitsES0_IlLi4EiS2_EPS1_iiiiiiiiii_param_11,
.param .u32 _Z40cuda_VolumetricMaxUnpooling_updateOutputIfEv15THCDeviceTensorIT_Li4Ei16DefaultPtrTraitsES0_IlLi4EiS2_EPS1_iiiiiiiiii_param_12
)
{
.reg .pred %p<3>;
.reg .f32 %f<2>;
.reg .b32 %r<66>;
.reg .b64 %rd<38>;


ld.param.v2.u32 {%r22, %r23}, [_Z40cuda_VolumetricMaxUnpooling_updateOutputIfEv15THCDeviceTensorIT_Li4Ei16DefaultPtrTraitsES0_IlLi4EiS2_EPS1_iiiiiiiiii_param_0+32];
ld.param.v2.u32 {%r24, %r25}, [_Z40cuda_VolumetricMaxUnpooling_updateOutputIfEv15THCDeviceTensorIT_Li4Ei16DefaultPtrTraitsES0_IlLi4EiS2_EPS1_iiiiiiiiii_param_0+24];
ld.param.v2.u32 {%r26, %r27}, [_Z40cuda_VolumetricMaxUnpooling_updateOutputIfEv15THCDeviceTensorIT_Li4Ei16DefaultPtrTraitsES0_IlLi4EiS2_EPS1_iiiiiiiiii_param_0+16];
ld.param.v2.u32 {%r28, %r29}, [_Z40cuda_VolumetricMaxUnpooling_updateOutputIfEv15THCDeviceTensorIT_Li4Ei16DefaultPtrTraitsES0_IlLi4EiS2_EPS1_iiiiiiiiii_param_0+8];
ld.param.u64 %rd1, [_Z40cuda_VolumetricMaxUnpooling_updateOutputIfEv15THCDeviceTensorIT_Li4Ei16DefaultPtrTraitsES0_IlLi4EiS2_EPS1_iiiiiiiiii_param_0];
ld.param.v2.u32 {%r34, %r35}, [_Z40cuda_VolumetricMaxUnpooling_updateOutputIfEv15THCDeviceTensorIT_Li4Ei16DefaultPtrTraitsES0_IlLi4EiS2_EPS1_iiiiiiiiii_param_1+16];
ld.param.v2.u32 {%r36, %r37}, [_Z40cuda_VolumetricMaxUnpooling_updateOutputIfEv15THCDeviceTensorIT_Li4Ei16DefaultPtrTraitsES0_IlLi4EiS2_EPS1_iiiiiiiiii_param_1+8];
ld.param.u64 %rd2, [_Z40cuda_VolumetricMaxUnpooling_updateOutputIfEv15THCDeviceTensorIT_Li4Ei16DefaultPtrTraitsES0_IlLi4EiS2_EPS1_iiiiiiiiii_param_1];
ld.param.u64 %rd3, [_Z40cuda_VolumetricMaxUnpooling_updateOutputIfEv15THCDeviceTensorIT_Li4Ei16DefaultPtrTraitsES0_IlLi4EiS2_EPS1_iiiiiiiiii_param_2];
ld.param.u32 %r18, [_Z40cuda_VolumetricMaxUnpooling_updateOutputIfEv15THCDeviceTensorIT_Li4Ei16DefaultPtrTraitsES0_IlLi4EiS2_EPS1_iiiiiiiiii_param_3];
ld.param.u32 %r19, [_Z40cuda_VolumetricMaxUnpooling_updateOutputIfEv15THCDeviceTensorIT_Li4Ei16DefaultPtrTraitsES0_IlLi4EiS2_EPS1_iiiiiiiiii_param_4];
ld.param.u32 %r20, [_Z40cuda_VolumetricMaxUnpooling_updateOutputIfEv15THCDeviceTensorIT_Li4Ei16DefaultPtrTraitsES0_IlLi4EiS2_EPS1_iiiiiiiiii_param_5];
ld.param.u32 %r21, [_Z40cuda_VolumetricMaxUnpooling_updateOutputIfEv15THCDeviceTensorIT_Li4Ei16DefaultPtrTraitsES0_IlLi4EiS2_EPS1_iiiiiiiiii_param_12];
mov.u32 %r38, %ntid.y;
mov.u32 %r39, %ctaid.y;
mov.u32 %r40, %tid.y;
mad.lo.s32 %r41, %r38, %r39, %r40;
cvt.u64.u32	%rd4, %r41;
cvt.s64.s32	%rd5, %r22;
setp.ge.s64	%p1, %rd4, %rd5;
@%p1 bra BB2_3;

mov.u32 %r42, %ctaid.x;
mov.u32 %r43, %ntid.x;
mov.u32 %r44, %tid.x;
mad.lo.s32 %r45, %r43, %r42, %r44;
cvt.u64.u32	%rd6, %r45;
cvt.s64.s32	%rd7, %r23;
setp.ge.s64	%p2, %rd6, %rd7;
@%p2 bra BB2_3;

mov.u32 %r46, %ctaid.z;
add.s32 %r47, %r46, %r21;
rem.u32 %r48, %r47, %r25;
div.u32 %r49, %r47, %r25;
cvt.u64.u32	%rd8, %r49;
mul.lo.s32 %r50, %r49, %r28;
cvt.s64.s32	%rd9, %r50;
mul.lo.s32 %r51, %r48, %r29;
cvt.s64.s32	%rd10, %r51;
mul.lo.s32 %r56, %r41, %r26;
cvt.s64.s32	%rd11, %r56;
mul.lo.s32 %r61, %r45, %r27;
cvt.s64.s32	%rd12, %r61;
add.s64 %rd13, %rd11, %rd12;
add.s64 %rd14, %rd13, %rd10;
add.s64 %rd15, %rd14, %rd9;
cvta.to.global.u64 %rd16, %rd1;
shl.b64 %rd17, %rd15, 2;
add.s64 %rd18, %rd16, %rd17;
ld.global.f32 %f1, [%rd18];
mul.lo.s32 %r62, %r49, %r36;
cvt.s64.s32	%rd19, %r62;
mul.lo.s32 %r63, %r48, %r37;
cvt.s64.s32	%rd20, %r63;
mul.lo.s32 %r64, %r41, %r34;
cvt.s64.s32	%rd21, %r64;
mul.lo.s32 %r65, %r45, %r35;
cvt.s64.s32	%rd22, %r65;
add.s64 %rd23, %rd21, %rd22;
add.s64 %rd24, %rd23, %rd20;
add.s64 %rd25, %rd24, %rd19;
cvta.to.global.u64 %rd26, %rd2;
shl.b64 %rd27, %rd25, 3;
add.s64 %rd28, %rd26, %rd27;
mul.wide.s32 %rd29, %r19, %r18;
cvt.s64.s32	%rd30, %r20;
mul.lo.s64 %rd31, %rd29, %rd30;
mul.lo.s64 %rd32, %rd31, %rd8;
ld.global.u64 %rd33, [%rd28];
add.s64 %rd34, %rd33, %rd32;
cvta.to.global.u64 %rd35, %rd3;
shl.b64 %rd36, %rd34, 2;
add.s64 %rd37, %rd35, %rd36;
st.global.f32 [%rd37], %f1;

BB2_3:
ret;
}


.visible .entry _Z43cuda_VolumetricMaxUnpooling_updateGradInputIfEvPT_iii15THCDeviceTensorIlLi4Ei16DefaultPtrTraitsES2_IS0_Li4EiS3_Eiiiiiii(
.param .u64 _Z43cuda_VolumetricMaxUnpooling_updateGradInputIfEvPT_iii15THCDeviceTensorIlLi4Ei16DefaultPtrTraitsES2_IS0_Li4EiS3_Eiiiiiii_param_0,
.param .u32 _Z43cuda_VolumetricMaxUnpooling_updateGradInputIfEvPT_iii15THCDeviceTensorIlLi4Ei16DefaultPtrTraitsES2_IS0_Li4EiS3_Eiiiiiii_param_1,
.param .u32 _Z43cuda_VolumetricMaxUnpooling_updateGradInputIfEvPT_iii15THCDeviceTensorIlLi4Ei16DefaultPtrTraitsES2_IS0_Li4EiS3_Eiiiiiii_param_2,
.param .u32 _Z43cuda_VolumetricMaxUnpooling_updateGradInputIfEvPT_iii15THCDeviceTensorIlLi4Ei16DefaultPtrTraitsES2_IS0_Li4EiS3_Eiiiiiii_param_3,
.param .align 8 .b8 _Z43cuda_VolumetricMaxUnpooling_updateGradInputIfEvPT_iii15THCDeviceTensorIlLi4Ei16DefaultPtrTraitsES2_IS0_Li4EiS3_Eiiiiiii_param_4[40],
.param .align 8 .b8 _Z43cuda_VolumetricMaxUnpooling_updateGradInputIfEvPT_iii15THCDeviceTensorIlLi4Ei16DefaultPtrTraitsES2_IS0_Li4EiS3_Eiiiiiii_param_5[40],
.param .u32 _Z43cuda_VolumetricMaxUnpooling_updateGradInputIfEvPT_iii15THCDeviceTensorIlLi4Ei16DefaultPtrTraitsES2_IS0_Li4EiS3_Eiiiiiii_param_6,
.param .u32 _Z43cuda_VolumetricMaxUnpooling_updateGradInputIfEvPT_iii15THCDeviceTensorIlLi4Ei16DefaultPtrTraitsES2_IS0_Li4EiS3_Eiiiiiii_param_7,
.param .u32 _Z43cuda_VolumetricMaxUnpooling_updateGradInputIfEvPT_iii15THCDeviceTensorIlLi4Ei16DefaultPtrTraitsES2_IS0_Li4EiS3_Eiiiiiii_param_8,
.param .u32 _Z43cuda_VolumetricMaxUnpooling_updateGradInputIfEvPT_iii15THCDeviceTensorIlLi4Ei16DefaultPtrTraitsES2_IS0_Li4EiS3_Eiiiiiii_param_9,
.param .u32 _Z43cuda_VolumetricMaxUnpooling_updateGradInputIfEvPT_iii15THCDeviceTensorIlLi4Ei16DefaultPtrTraitsES2_IS0_Li4EiS3_Eiiiiiii_param_10,
.param .u32 _Z43cuda_VolumetricMaxUnpooling_updateGradInputIfEvPT_iii15THCDeviceTensorIlLi4Ei16DefaultPtrTraitsES2_IS0_Li4EiS3_Eiiiiiii_param_11,
.param .u32 _Z43cuda_VolumetricMaxUnpooling_updateGradInputIfEvPT_iii15THCDeviceTensorIlLi4Ei16DefaultPtrTraitsES2_IS0_Li4EiS3_Eiiiiiii_param_12
)
{
.reg .pred %p<4>;
.reg .f32 %f<2>;
.reg .b32 %r<61>;
.reg .b64 %rd<30>;


ld.param.u64 %rd1, [_Z43cuda_VolumetricMaxUnpooling_updateGradInputIfEvPT_iii15THCDeviceTensorIlLi4Ei16DefaultPtrTraitsES2_IS0_Li4EiS3_Eiiiiiii_param_0];
ld.param.u32 %r4, [_Z43cuda_VolumetricMaxUnpooling_updateGradInputIfEvPT_iii15THCDeviceTensorIlLi4Ei16DefaultPtrTraitsES2_IS0_Li4EiS3_Eiiiiiii_param_1];
ld.param.u32 %r5, [_Z43cuda_VolumetricMaxUnpooling_updateGradInputIfEvPT_iii15THCDeviceTensorIlLi4Ei16DefaultPtrTraitsES2_IS0_Li4EiS3_Eiiiiiii_param_2];
ld.param.u32 %r6, [_Z43cuda_VolumetricMaxUnpooling_updateGradInputIfEvPT_iii15THCDeviceTensorIlLi4Ei16DefaultPtrTraitsES2_IS0_Li4EiS3_Eiiiiiii_param_3];
ld.param.v2.u32 {%r28, %r29}, [_Z43cuda_VolumetricMaxUnpooling_updateGradInputIfEvPT_iii15THCDeviceTensorIlLi4Ei16DefaultPtrTraitsES2_IS0_Li4EiS3_Eiiiiiii_param_4+16];
ld.param.v2.u32 {%r30, %r31}, [_Z43cuda_VolumetricMaxUnpooling_updateGradInputIfEvPT_iii15THCDeviceTensorIlLi4Ei16DefaultPtrTraitsES2_IS0_Li4EiS3_Eiiiiiii_param_4+8];
ld.param.u64 %rd2, [_Z43cuda_VolumetricMaxUnpooling_updateGradInputIfEvPT_iii15THCDeviceTensorIlLi4Ei16DefaultPtrTraitsES2_IS0_Li4EiS3_Eiiiiiii_param_4];
ld.param.v2.u32 {%r32, %r33}, [_Z43cuda_VolumetricMaxUnpooling_updateGradInputIfEvPT_iii15THCDeviceTensorIlLi4Ei16DefaultPtrTraitsES2_IS0_Li4EiS3_Eiiiiiii_param_5+24];
ld.param.v2.u32 {%r34, %r35}, [_Z43cuda_VolumetricMaxUnpooling_updateGradInputIfEvPT_iii15THCDeviceTensorIlLi4Ei16DefaultPtrTraitsES2_IS0_Li4EiS3_Eiiiiiii_param_5+16];
ld.param.v2.u32 {%r36, %r37}, [_Z43cuda_VolumetricMaxUnpooling_updateGradInputIfEvPT_iii15THCDeviceTensorIlLi4Ei16DefaultPtrTraitsES2_IS0_Li4EiS3_Eiiiiiii_param_5+8];
ld.param.v2.u32 {%r38, %r39}, [_Z43cuda_VolumetricMaxUnpooling_updateGradInputIfEvPT_iii15THCDeviceTensorIlLi4Ei16DefaultPtrTraitsES2_IS0_Li4EiS3_Eiiiiiii_param_5+32];
ld.param.u64 %rd3, [_Z43cuda_VolumetricMaxUnpooling_updateGradInputIfEvPT_iii15THCDeviceTensorIlLi4Ei16DefaultPtrTraitsES2_IS0_Li4EiS3_Eiiiiiii_param_5];
ld.param.u32 %r23, [_Z43cuda_VolumetricMaxUnpooling_updateGradInputIfEvPT_iii15THCDeviceTensorIlLi4Ei16DefaultPtrTraitsES2_IS0_Li4EiS3_Eiiiiiii_param_12];
mov.u32 %r40, %ntid.x;
mov.u32 %r41, %ctaid.x;
mov.u32 %r42, %tid.x;
mad.lo.s32 %r2, %r40, %r41, %r42;
mov.u32 %r43, %ntid.y;
mov.u32 %r44, %ctaid.y;
mov.u32 %r45, %tid.y;
mad.lo.s32 %r3, %r43, %r44, %r45;
setp.lt.s32	%p1, %r3, %r38;
setp.lt.s32	%p2, %r2, %r39;
and.pred %p3, %p1, %p2;
@!%p3 bra BB3_2;
bra.uni BB3_1;

BB3_1:
mov.u32 %r46, %ctaid.z;
add.s32 %r47, %r46, %r23;
rem.u32 %r48, %r47, %r33;
div.u32 %r49, %r47, %r33;
cvta.to.global.u64 %rd4, %rd2;
mul.lo.s32 %r50, %r49, %r30;
cvt.s64.s32	%rd5, %r50;
mul.lo.s32 %r51, %r48, %r31;
cvt.s64.s32	%rd6, %r51;
mul.lo.s32 %r52, %r3, %r28;
cvt.s64.s32	%rd7, %r52;
mul.lo.s32 %r53, %r2, %r29;
cvt.s64.s32	%rd8, %r53;
add.s64 %rd9, %rd7, %rd8;
add.s64 %rd10, %rd9, %rd6;
add.s64 %rd11, %rd10, %rd5;
shl.b64 %rd12, %rd11, 3;
add.s64 %rd13, %rd4, %rd12;
mul.lo.s32 %r54, %r5, %r4;
mul.lo.s32 %r55, %r54, %r6;
mul.lo.s32 %r56, %r55, %r49;
cvt.s64.s32	%rd14, %r56;
ld.global.u64 %rd15, [%rd13];
add.s64 %rd16, %rd15, %rd14;
cvta.to.global.u64 %rd17, %rd1;
shl.b64 %rd18, %rd16, 2;
add.s64 %rd19, %rd17, %rd18;
ld.global.f32 %f1, [%rd19];
cvta.to.global.u64 %rd20, %rd3;
mul.lo.s32 %r57, %r49, %r36;
cvt.s64.s32	%rd21, %r57;
mul.lo.s32 %r58, %r48, %r37;
cvt.s64.s32	%rd22, %r58;
mul.lo.s32 %r59, %r3, %r34;
cvt.s64.s32	%rd23, %r59;
mul.lo.s32 %r60, %r2, %r35;
cvt.s64.s32	%rd24, %r60;
add.s64 %rd25, %rd23, %rd24;
add.s64 %rd26, %rd25, %rd22;
add.s64 %rd27, %rd26, %rd21;
shl.b64 %rd28, %rd27, 2;
add.s64 %rd29, %rd20, %rd28;
st.global.f32 [%rd29], %f1;

BB3_2:
ret;
}


.visible .entry _Z40cuda_VolumetricMaxUnpooling_updateOutputIdEv15THCDeviceTensorIT_Li4Ei16DefaultPtrTraitsES0_IlLi4EiS2_EPS1_iiiiiiiiii(
.param .align 8 .b8 _Z40cuda_VolumetricMaxUnpooling_updateOutputIdEv15THCDeviceTensorIT_Li4Ei16DefaultPtrTraitsES0_IlLi4EiS2_EPS1_iiiiiiiiii_param_0[40],
.param .align 8 .b8 _Z40cuda_VolumetricMaxUnpooling_updateOutputIdEv15THCDeviceTensorIT_Li4Ei16DefaultPtrTraitsES0_IlLi4EiS2_EPS1_iiiiiiiiii_param_1[40],
.param .u64 _Z40cuda_VolumetricMaxUnpooling_updateOutputIdEv15THCDeviceTensorIT_Li4Ei16DefaultPtrTraitsES0_IlLi4EiS2_EPS1_iiiiiiiiii_param_2,
.param .u32 _Z40cuda_VolumetricMaxUnpooling_updateOutputIdEv15THCDeviceTensorIT_Li4Ei16DefaultPtrTraitsES0_IlLi4EiS2_EPS1_iiiiiiiiii_param_3,
.param .u32 _Z40cuda_VolumetricMaxUnpooling_updateOutputIdEv15THCDeviceTensorIT_Li4Ei16DefaultPtrTraitsES0_IlLi4EiS2_EPS1_iiiiiiiiii_param_4,
.param .u32 _Z40cuda_VolumetricMaxUnpooling_updateOutputIdEv15THCDeviceTensorIT_Li4Ei16DefaultPtrTraitsES0_IlLi4EiS2_EPS1_iiiiiiiiii_param_5,
.param .u32 _Z40cuda_VolumetricMaxUnpooling_updateOutputIdEv15THCDeviceTensorIT_Li4Ei16DefaultPtrTraitsES0_IlLi4EiS2_EPS1_iiiiiiiiii_param_6,
.param .u32 _Z40cuda_VolumetricMaxUnpooling_updateOutputIdEv15THCDeviceTensorIT_Li4Ei16DefaultPtrTraitsES0_IlLi4EiS2_EPS1_iiiiiiiiii_param_7,
.param .u32 _Z40cuda_VolumetricMaxUnpooling_updateOutputIdEv15THCDeviceTensorIT_Li4Ei16DefaultPtrTraitsES0_IlLi4EiS2_EPS1_iiiiiiiiii_param_8,
.param .u32 _Z40cuda_VolumetricMaxUnpooling_updateOutputIdEv15THCDeviceTensorIT_Li4Ei16DefaultPtrTraitsES0_IlLi4EiS2_EPS1_iiiiiiiiii_param_9,
.param .u32 _Z40cuda_VolumetricMaxUnpooling_updateOutputIdEv15THCDeviceTensorIT_Li4Ei16DefaultPtrTraitsES0_IlLi4EiS2_EPS1_iiiiiiiiii_param_10,
.param .u32 _Z40cuda_VolumetricMaxUnpooling_updateOutputIdEv15THCDeviceTensorIT_Li4Ei16DefaultPtrTraitsES0_IlLi4EiS2_EPS1_iiiiiiiiii_param_11,
.param .u32 _Z40cuda_VolumetricMaxUnpooling_updateOutputIdEv15THCDeviceTensorIT_Li4Ei16DefaultPtrTraitsES0_IlLi4EiS2_EPS1_iiiiiiiiii_param_12
)
{
.reg .pred %p<3>;
.reg .b32 %r<66>;
.reg .f64 %fd<2>;
.reg .b64 %rd<38>;


ld.param.v2.u32 {%r22, %r23}, [_Z40cuda_VolumetricMaxUnpooling_updateOutputIdEv15THCDeviceTensorIT_Li4Ei16DefaultPtrTraitsES0_IlLi4EiS2_EPS1_iiiiiiiiii_param_0+32];
ld.param.v2.u32 {%r24, %r25}, [_Z40cuda_VolumetricMaxUnpooling_updateOutputIdEv15THCDeviceTensorIT_Li4Ei16DefaultPtrTraitsES0_IlLi4EiS2_EPS1_iiiiiiiiii_param_0+24];
ld.param.v2.u32 {%r26, %r27}, [_Z40cuda_VolumetricMaxUnpooling_updateOutputIdEv15THCDeviceTensorIT_Li4Ei16DefaultPtrTraitsES0_IlLi4EiS2_EPS1_iiiiiiiiii_param_0+16];
ld.param.v2.u32 {%r28, %r29}, [_Z40cuda_VolumetricMaxUnpooling_updateOutputIdEv15THCDeviceTensorIT_Li4Ei16DefaultPtrTraitsES0_IlLi4EiS2_EPS1_iiiiiiiiii_param_0+8];
ld.param.u64 %rd1, [_Z40cuda_VolumetricMaxUnpooling_updateOutputIdEv15THCDeviceTensorIT_Li4Ei16DefaultPtrTraitsES0_IlLi4EiS2_EPS1_iiiiiiiiii_param_0];
ld.param.v2.u32 {%r34, %r35}, [_Z40cuda_VolumetricMaxUnpooling_updateOutputIdEv15THCDeviceTensorIT_Li4Ei16DefaultPtrTraitsES0_IlLi4EiS2_EPS1_iiiiiiiiii_param_1+16];
ld.param.v2.u32 {%r36, %r37}, [_Z40cuda_VolumetricMaxUnpooling_updateOutputIdEv15THCDeviceTensorIT_Li4Ei16DefaultPtrTraitsES0_IlLi4EiS2_EPS1_iiiiiiiiii_param_1+8];
ld.param.u64 %rd2, [_Z40cuda_VolumetricMaxUnpooling_updateOutputIdEv15THCDeviceTensorIT_Li4Ei16DefaultPtrTraitsES0_IlLi4EiS2_EPS1_iiiiiiiiii_param_1];
ld.param.u64 %rd3, [_Z40cuda_VolumetricMaxUnpooling_updateOutputIdEv15THCDeviceTensorIT_Li4Ei16DefaultPtrTraitsES0_IlLi4EiS2_EPS1_iiiiiiiiii_param_2];
ld.param.u32 %r18, [_Z40cuda_VolumetricMaxUnpooling_updateOutputIdEv15THCDeviceTensorIT_Li4Ei16DefaultPtrTraitsES0_IlLi4EiS2_EPS1_iiiiiiiiii_param_3];
ld.param.u32 %r19, [_Z40cuda_VolumetricMaxUnpooling_updateOutputIdEv15THCDeviceTensorIT_Li4Ei16DefaultPtrTraitsES0_IlLi4EiS2_EPS1_iiiiiiiiii_param_4];
ld.param.u32 %r20, [_Z40cuda_VolumetricMaxUnpooling_updateOutputIdEv15THCDeviceTensorIT_Li4Ei16DefaultPtrTraitsES0_IlLi4EiS2_EPS1_iiiiiiiiii_param_5];
ld.param.u32 %r21, [_Z40cuda_VolumetricMaxUnpooling_updateOutputIdEv15THCDeviceTensorIT_Li4Ei16DefaultPtrTraitsES0_IlLi4EiS2_EPS1_iiiiiiiiii_param_12];
mov.u32 %r38, %ntid.y;
mov.u32 %r39, %ctaid.y;
mov.u32 %r40, %tid.y;
mad.lo.s32 %r41, %r38, %r39, %r40;
cvt.u64.u32	%rd4, %r41;
cvt.s64.s32	%rd5, %r22;
setp.ge.s64	%p1, %rd4, %rd5;
@%p1 bra BB4_3;

mov.u32 %r42, %ctaid.x;
mov.u32 %r43, %ntid.x;
mov.u32 %r44, %tid.x;
mad.lo.s32 %r45, %r43, %r42, %r44;
cvt.u64.u32	%rd6, %r45;
cvt.s64.s32	%rd7, %r23;
setp.ge.s64	%p2, %rd6, %rd7;
@%p2 bra BB4_3;

mov.u32 %r46, %ctaid.z;
add.s32 %r47, %r46, %r21;
rem.u32 %r48, %r47, %r25;
div.u32 %r49, %r47, %r25;
cvt.u64.u32	%rd8, %r49;
mul.lo.s32 %r50, %r49, %r28;
cvt.s64.s32	%rd9, %r50;
mul.lo.s32 %r51, %r48, %r29;
cvt.s64.s32	%rd10, %r51;
mul.lo.s32 %r56, %r41, %r26;
cvt.s64.s32	%rd11, %r56;
mul.lo.s32 %r61, %r45, %r27;
cvt.s64.s32	%rd12, %r61;
add.s64 %rd13, %rd11, %rd12;
add.s64 %rd14, %rd13, %rd10;
add.s64 %rd15, %rd14, %rd9;
cvta.to.global.u64 %rd16, %rd1;
shl.b64 %rd17, %rd15, 3;
add.s64 %rd18, %rd16, %rd17;
ld.global.f64 %fd1, [%rd18];
mul.lo.s32 %r62, %r49, %r36;
cvt.s64.s32	%rd19, %r62;
mul.lo.s32 %r63, %r48, %r37;
cvt.s64.s32	%rd20, %r63;
mul.lo.s32 %r64, %r41, %r34;
cvt.s64.s32	%rd21, %r64;
mul.lo.s32 %r65, %r45, %r35;
cvt.s64.s32	%rd22, %r65;
add.s64 %rd23, %rd21, %rd22;
add.s64 %rd24, %rd23, %rd20;
add.s64 %rd25, %rd24, %rd19;
cvta.to.global.u64 %rd26, %rd2;
shl.b64 %rd27, %rd25, 3;
add.s64 %rd28, %rd26, %rd27;
mul.wide.s32 %rd29, %r19, %r18;
cvt.s64.s32	%rd30, %r20;
mul.lo.s64 %rd31, %rd29, %rd30;
mul.lo.s64 %rd32, %rd31, %rd8;
ld.global.u64 %rd33, [%rd28];
add.s64 %rd34, %rd33, %rd32;
cvta.to.global.u64 %rd35, %rd3;
shl.b64 %rd36, %rd34, 3;
add.s64 %rd37, %rd35, %rd36;
st.global.f64 [%rd37], %fd1;

BB4_3:
ret;
}


.visible .entry _Z43cuda_VolumetricMaxUnpooling_updateGradInputIdEvPT_iii15THCDeviceTensorIlLi4Ei16DefaultPtrTraitsES2_IS0_Li4EiS3_Eiiiiiii(
.param .u64 _Z43cuda_VolumetricMaxUnpooling_updateGradInputIdEvPT_iii15THCDeviceTensorIlLi4Ei16DefaultPtrTraitsES2_IS0_Li4EiS3_Eiiiiiii_param_0,
.param .u32 _Z43cuda_VolumetricMaxUnpooling_updateGradInputIdEvPT_iii15THCDeviceTensorIlLi4Ei16DefaultPtrTraitsES2_IS0_Li4EiS3_Eiiiiiii_param_1,
.param .u32 _Z43cuda_VolumetricMaxUnpooling_updateGradInputIdEvPT_iii15THCDeviceTensorIlLi4Ei16DefaultPtrTraitsES2_IS0_Li4EiS3_Eiiiiiii_param_2,
.param .u32 _Z43cuda_VolumetricMaxUnpooling_updateGradInputIdEvPT_iii15THCDeviceTensorIlLi4Ei16DefaultPtrTraitsES2_IS0_Li4EiS3_Eiiiiiii_param_3,
.param .align 8 .b8 _Z43cuda_VolumetricMaxUnpooling_updateGradInputIdEvPT_iii15THCDeviceTensorIlLi4Ei16DefaultPtrTraitsES2_IS0_Li4EiS3_Eiiiiiii_param_4[40],
.param .align 8 .b8 _Z43cuda_VolumetricMaxUnpooling_updateGradInputIdEvPT_iii15THCDeviceTensorIlLi4Ei16DefaultPtrTraitsES2_IS0_Li4EiS3_Eiiiiiii_param_5[40],
.param .u32 _Z43cuda_VolumetricMaxUnpooling_updateGradInputIdEvPT_iii15THCDeviceTensorIlLi4Ei16DefaultPtrTraitsES2_IS0_Li4EiS3_Eiiiiiii_param_6,
.param .u32 _Z43cuda_VolumetricMaxUnpooling_updateGradInputIdEvPT_iii15THCDeviceTensorIlLi4Ei16DefaultPtrTraitsES2_IS0_Li4EiS3_Eiiiiiii_param_7,
.param .u32 _Z43cuda_VolumetricMaxUnpooling_updateGradInputIdEvPT_iii15THCDeviceTensorIlLi4Ei16DefaultPtrTraitsES2_IS0_Li4EiS3_Eiiiiiii_param_8,
.param .u32 _Z43cuda_VolumetricMaxUnpooling_updateGradInputIdEvPT_iii15THCDeviceTensorIlLi4Ei16DefaultPtrTraitsES2_IS0_Li4EiS3_Eiiiiiii_param_9,
.param .u32 _Z43cuda_VolumetricMaxUnpooling_updateGradInputIdEvPT_iii15THCDeviceTensorIlLi4Ei16DefaultPtrTraitsES2_IS0_Li4EiS3_Eiiiiiii_param_10,
.param .u32 _Z43cuda_VolumetricMaxUnpooling_updateGradInputIdEvPT_iii15THCDeviceTensorIlLi4Ei16DefaultPtrTraitsES2_IS0_Li4EiS3_Eiiiiiii_param_11,
.param .u32 _Z43cuda_VolumetricMaxUnpooling_updateGradInputIdEvPT_iii15THCDeviceTensorIlLi4Ei16DefaultPtrTraitsES2_IS0_Li4EiS3_Eiiiiiii_param_12
)
{
.reg .pred %p<4>;
.reg .b32 %r<61>;
.reg .f64 %fd<2>;
.reg .b64 %rd<30>;


ld.param.u64 %rd1, [_Z43cuda_VolumetricMaxUnpooling_updateGradInputIdEvPT_iii15THCDeviceTensorIlLi4Ei16DefaultPtrTraitsES2_IS0_Li4EiS3_Eiiiiiii_param_0];
ld.param.u32 %r4, [_Z43cuda_VolumetricMaxUnpooling_updateGradInputIdEvPT_iii15THCDeviceTensorIlLi4Ei16DefaultPtrTraitsES2_IS0_Li4EiS3_Eiiiiiii_param_1];
ld.param.u32 %r5, [_Z43cuda_VolumetricMaxUnpooling_updateGradInputIdEvPT_iii15THCDeviceTensorIlLi4Ei16DefaultPtrTraitsES2_IS0_Li4EiS3_Eiiiiiii_param_2];
ld.param.u32 %r6, [_Z43cuda_VolumetricMaxUnpooling_updateGradInputIdEvPT_iii15THCDeviceTensorIlLi4Ei16DefaultPtrTraitsES2_IS0_Li4EiS3_Eiiiiiii_param_3];
ld.param.v2.u32 {%r28, %r29}, [_Z43cuda_VolumetricMaxUnpooling_updateGradInputIdEvPT_iii15THCDeviceTensorIlLi4Ei16DefaultPtrTraitsES2_IS0_Li4EiS3_Eiiiiiii_param_4+16];
ld.param.v2.u32 {%r30, %r31}, [_Z43cuda_VolumetricMaxUnpooling_updateGradInputIdEvPT_iii15THCDeviceTensorIlLi4Ei16DefaultPtrTraitsES2_IS0_Li4EiS3_Eiiiiiii_param_4+8];
ld.param.u64 %rd2, [_Z43cuda_VolumetricMaxUnpooling_updateGradInputIdEvPT_iii15THCDeviceTensorIlLi4Ei16DefaultPtrTraitsES2_IS0_Li4EiS3_Eiiiiiii_param_4];
ld.param.v2.u32 {%r32, %r33}, [_Z43cuda_VolumetricMaxUnpooling_updateGradInputIdEvPT_iii15THCDeviceTensorIlLi4Ei16DefaultPtrTraitsES2_IS0_Li4EiS3_Eiiiiiii_param_5+24];
ld.param.v2.u32 {%r34, %r35}, [_Z43cuda_VolumetricMaxUnpooling_updateGradInputIdEvPT_iii15THCDeviceTensorIlLi4Ei16DefaultPtrTraitsES2_IS0_Li4EiS3_Eiiiiiii_param_5+16];
ld.param.v2.u32 {%r36, %r37}, [_Z43cuda_VolumetricMaxUnpooling_updateGradInputIdEvPT_iii15THCDeviceTensorIlLi4Ei16DefaultPtrTraitsES2_IS0_Li4EiS3_Eiiiiiii_param_5+8];
ld.param.v2.u32 {%r38, %r39}, [_Z43cuda_VolumetricMaxUnpooling_updateGradInputIdEvPT_iii15THCDeviceTensorIlLi4Ei16DefaultPtrTraitsES2_IS0_Li4EiS3_Eiiiiiii_param_5+32];
ld.param.u64 %rd3, [_Z43cuda_VolumetricMaxUnpooling_updateGradInputIdEvPT_iii15THCDeviceTensorIlLi4Ei16DefaultPtrTraitsES2_IS0_Li4EiS3_Eiiiiiii_param_5];
ld.param.u32 %r23, [_Z43cuda_VolumetricMaxUnpooling_updateGradInputIdEvPT_iii15THCDeviceTensorIlLi4Ei16DefaultPtrTraitsES2_IS0_Li4EiS3_Eiiiiiii_param_12];
mov.u32 %r40, %ntid.x;
mov.u32 %r41, %ctaid.x;
mov.u32 %r42, %tid.x;
mad.lo.s32 %r2, %r40, %r41, %r42;
mov.u32 %r43, %ntid.y;
mov.u32 %r44, %ctaid.y;
mov.u32 %r45, %tid.y;
mad.lo.s32 %r3, %r43, %r44, %r45;
setp.lt.s32	%p1, %r3, %r38;
setp.lt.s32	%p2, %r2, %r39;
and.pred %p3, %p1, %p2;
@!%p3 bra BB5_2;
bra.uni BB5_1;

BB5_1:
mov.u32 %r46, %ctaid.z;
add.s32 %r47, %r46, %r23;
rem.u32 %r48, %r47, %r33;
div.u32 %r49, %r47, %r33;
cvta.to.global.u64 %rd4, %rd2;
mul.lo.s32 %r50, %r49, %r30;
cvt.s64.s32	%rd5, %r50;
mul.lo.s32 %r51, %r48, %r31;
cvt.s64.s32	%rd6, %r51;
mul.lo.s32 %r52, %r3, %r28;
cvt.s64.s32	%rd7, %r52;
mul.lo.s32 %r53, %r2, %r29;
cvt.s64.s32	%rd8, %r53;
add.s64 %rd9, %rd7, %rd8;
add.s64 %rd10, %rd9, %rd6;
add.s64 %rd11, %rd10, %rd5;
shl.b64 %rd12, %rd11, 3;
add.s64 %rd13, %rd4, %rd12;
mul.lo.s32 %r54, %r5, %r4;
mul.lo.s32 %r55, %r54, %r6;
mul.lo.s32 %r56, %r55, %r49;
cvt.s64.s32	%rd14, %r56;
ld.global.u64 %rd15, [%rd13];
add.s64 %rd16, %rd15, %rd14;
cvta.to.global.u64 %rd17, %rd1;
shl.b64 %rd18, %rd16, 3;
add.s64 %rd19, %rd17, %rd18;
ld.global.f64 %fd1, [%rd19];
cvta.to.global.u64 %rd20, %rd3;
mul.lo.s32 %r57, %r49, %r36;
cvt.s64.s32	%rd21, %r57;
mul.lo.s32 %r58, %r48, %r37;
cvt.s64.s32	%rd22, %r58;
mul.lo.s32 %r59, %r3, %r34;
cvt.s64.s32	%rd23, %r59;
mul.lo.s32 %r60, %r2, %r35;
cvt.s64.s32	%rd24, %r60;
add.s64 %rd25, %rd23, %rd24;
add.s64 %rd26, %rd25, %rd22;
add.s64 %rd27, %rd26, %rd21;
shl.b64 %rd28, %rd27, 3;
add.s64 %rd29, %rd20, %rd28;
st.global.f64 [%rd29], %fd1;

BB5_2:
ret;
}




// ===== COMPILED SASS (sm_100) =====

	.target	sm_100

	.elftype	@"ET_EXEC"


//--------------------- .note.nv.tkinfo           --------------------------
	.section	.note.nv.tkinfo,"",@"SHT_NOTE"
	.sectionflags	@"SHF_NOTE_NV_TKINFO"
	.tkinfo
        /*0018*/ 	.word	0x00000002
        /*0030*/ 	.string	""
        /*0030*/ 	.string	"ptxas"
        /*0030*/ 	.string	"Cuda compilation tools, release 13.0, V13.0.88"
        /*0030*/ 	.string	"Build cuda_13.0.r13.0/compiler.36424714_0"
        /*0030*/ 	.string	"-arch sm_100 "



//--------------------- .note.nv.cuinfo           --------------------------
	.section	.note.nv.cuinfo,"",@"SHT_NOTE"
	.sectionflags	@"SHF_NOTE_NV_CUINFO"
        /*0018*/ 	.short	0x0002
        /*001a*/ 	.short	0x003d
        /*001c*/ 	.short	0x0082
	.zero		2


//--------------------- .nv.info                  --------------------------
	.section	.nv.info,"",@"SHT_CUDA_INFO"
	.align	4


	//----- nvinfo : EIATTR_REGCOUNT
	.align		4
        /*0000*/ 	.byte	0x04, 0x2f
        /*0002*/ 	.short	(.L_14 - .L_13)
	.align		4
.L_13:
        /*0004*/ 	.word	index@(_Z40cuda_VolumetricMaxUnpooling_updateOutputIN3c104HalfEEv15THCDeviceTensorIT_Li4Ei16DefaultPtrTraitsES2_IlLi4EiS4_EPS3_iiiiiiiiii)
        /*0008*/ 	.word	0x0000000d


	//----- nvinfo : EIATTR_FRAME_SIZE
	.align		4
.L_14:
        /*000c*/ 	.byte	0x04, 0x11
        /*000e*/ 	.short	(.L_16 - .L_15)
	.align		4
.L_15:
        /*0010*/ 	.word	index@(_Z40cuda_VolumetricMaxUnpooling_updateOutputIN3c104HalfEEv15THCDeviceTensorIT_Li4Ei16DefaultPtrTraitsES2_IlLi4EiS4_EPS3_iiiiiiiiii)
        /*0014*/ 	.word	0x00000000


	//----- nvinfo : EIATTR_REGCOUNT
	.align		4
.L_16:
        /*0018*/ 	.byte	0x04, 0x2f
        /*001a*/ 	.short	(.L_18 - .L_17)
	.align		4
.L_17:
        /*001c*/ 	.word	index@(_Z43cuda_VolumetricMaxUnpooling_updateGradInputIN3c104HalfEEvPT_iii15THCDeviceTensorIlLi4Ei16DefaultPtrTraitsES4_IS2_Li4EiS5_Eiiiiiii)
        /*0020*/ 	.word	0x0000000d


	//----- nvinfo : EIATTR_FRAME_SIZE
	.align		4
.L_18:
        /*0024*/ 	.byte	0x04, 0x11
        /*0026*/ 	.short	(.L_20 - .L_19)
	.align		4
.L_19:
        /*0028*/ 	.word	index@(_Z43cuda_VolumetricMaxUnpooling_updateGradInputIN3c104HalfEEvPT_iii15THCDeviceTensorIlLi4Ei16DefaultPtrTraitsES4_IS2_Li4EiS5_Eiiiiiii)
        /*002c*/ 	.word	0x00000000


	//----- nvinfo : EIATTR_REGCOUNT
	.align		4
.L_20:
        /*0030*/ 	.byte	0x04, 0x2f
        /*0032*/ 	.short	(.L_22 - .L_21)
	.align		4
.L_21:
        /*0034*/ 	.word	index@(_Z40cuda_VolumetricMaxUnpooling_updateOutputIfEv15THCDeviceTensorIT_Li4Ei16DefaultPtrTraitsES0_IlLi4EiS2_EPS1_iiiiiiiiii)
        /*0038*/ 	.word	0x0000000d


	//----- nvinfo : EIATTR_FRAME_SIZE
	.align		4
.L_22:
        /*003c*/ 	.byte	0x04, 0x11
        /*003e*/ 	.short	(.L_24 - .L_23)
	.align		4
.L_23:
        /*0040*/ 	.word	index@(_Z40cuda_VolumetricMaxUnpooling_updateOutputIfEv15THCDeviceTensorIT_Li4Ei16DefaultPtrTraitsES0_IlLi4EiS2_EPS1_iiiiiiiiii)
        /*0044*/ 	.word	0x00000000


	//----- nvinfo : EIATTR_REGCOUNT
	.align		4
.L_24:
        /*0048*/ 	.byte	0x04, 0x2f
        /*004a*/ 	.short	(.L_26 - .L_25)
	.align		4
.L_25:
        /*004c*/ 	.word	index@(_Z43cuda_VolumetricMaxUnpooling_updateGradInputIfEvPT_iii15THCDeviceTensorIlLi4Ei16DefaultPtrTraitsES2_IS0_Li4EiS3_Eiiiiiii)
        /*0050*/ 	.word	0x0000000d


	//----- nvinfo : EIATTR_FRAME_SIZE
	.align		4
.L_26:
        /*0054*/ 	.byte	0x04, 0x11
        /*0056*/ 	.short	(.L_28 - .L_27)
	.align		4
.L_27:
        /*0058*/ 	.word	index@(_Z43cuda_VolumetricMaxUnpooling_updateGradInputIfEvPT_iii15THCDeviceTensorIlLi4Ei16DefaultPtrTraitsES2_IS0_Li4EiS3_Eiiiiiii)
        /*005c*/ 	.word	0x00000000


	//----- nvinfo : EIATTR_REGCOUNT
	.align		4
.L_28:
        /*0060*/ 	.byte	0x04, 0x2f
        /*0062*/ 	.short	(.L_30 - .L_29)
	.align		4
.L_29:
        /*0064*/ 	.word	index@(_Z40cuda_VolumetricMaxUnpooling_updateOutputIdEv15THCDeviceTensorIT_Li4Ei16DefaultPtrTraitsES0_IlLi4EiS2_EPS1_iiiiiiiiii)
        /*0068*/ 	.word	0x0000000d


	//----- nvinfo : EIATTR_FRAME_SIZE
	.align		4
.L_30:
        /*006c*/ 	.byte	0x04, 0x11
        /*006e*/ 	.short	(.L_32 - .L_31)
	.align		4
.L_31:
        /*0070*/ 	.word	index@(_Z40cuda_VolumetricMaxUnpooling_updateOutputIdEv15THCDeviceTensorIT_Li4Ei16DefaultPtrTraitsES0_IlLi4EiS2_EPS1_iiiiiiiiii)
        /*0074*/ 	.word	0x00000000


	//----- nvinfo : EIATTR_REGCOUNT
	.align		4
.L_32:
        /*0078*/ 	.byte	0x04, 0x2f
        /*007a*/ 	.short	(.L_34 - .L_33)
	.align		4
.L_33:
        /*007c*/ 	.word	index@(_Z43cuda_VolumetricMaxUnpooling_updateGradInputIdEvPT_iii15THCDeviceTensorIlLi4Ei16DefaultPtrTraitsES2_IS0_Li4EiS3_Eiiiiiii)
        /*0080*/ 	.word	0x0000000d


	//----- nvinfo : EIATTR_FRAME_SIZE
	.align		4
.L_34:
        /*0084*/ 	.byte	0x04, 0x11
        /*0086*/ 	.short	(.L_36 - .L_35)
	.align		4
.L_35:
        /*0088*/ 	.word	index@(_Z43cuda_VolumetricMaxUnpooling_updateGradInputIdEvPT_iii15THCDeviceTensorIlLi4Ei16DefaultPtrTraitsES2_IS0_Li4EiS3_Eiiiiiii)
        /*008c*/ 	.word	0x00000000


	//----- nvinfo : EIATTR_MIN_STACK_SIZE
	.align		4
.L_36:
        /*0090*/ 	.byte	0x04, 0x12
        /*0092*/ 	.short	(.L_38 - .L_37)
	.align		4
.L_37:
        /*0094*/ 	.word	index@(_Z43cuda_VolumetricMaxUnpooling_updateGradInputIdEvPT_iii15THCDeviceTensorIlLi4Ei16DefaultPtrTraitsES2_IS0_Li4EiS3_Eiiiiiii)
        /*0098*/ 	.word	0x00000000


	//----- nvinfo : EIATTR_MIN_STACK_SIZE
	.align		4
.L_38:
        /*009c*/ 	.byte	0x04, 0x12
        /*009e*/ 	.short	(.L_40 - .L_39)
	.align		4
.L_39:
        /*00a0*/ 	.word	index@(_Z40cuda_VolumetricMaxUnpooling_updateOutputIdEv15THCDeviceTensorIT_Li4Ei16DefaultPtrTraitsES0_IlLi4EiS2_EPS1_iiiiiiiiii)
        /*00a4*/ 	.word	0x00000000


	//----- nvinfo : EIATTR_MIN_STACK_SIZE
	.align		4
.L_40:
        /*00a8*/ 	.byte	0x04, 0x12
        /*00aa*/ 	.short	(.L_42 - .L_41)
	.align		4
.L_41:
        /*00ac*/ 	.word	index@(_Z43cuda_VolumetricMaxUnpooling_updateGradInputIfEvPT_iii15THCDeviceTensorIlLi4Ei16DefaultPtrTraitsES2_IS0_Li4EiS3_Eiiiiiii)
        /*00b0*/ 	.word	0x00000000


	//----- nvinfo : EIATTR_MIN_STACK_SIZE
	.align		4
.L_42:
        /*00b4*/ 	.byte	0x04, 0x12
        /*00b6*/ 	.short	(.L_44 - .L_43)
	.align		4
.L_43:
        /*00b8*/ 	.word	index@(_Z40cuda_VolumetricMaxUnpooling_updateOutputIfEv15THCDeviceTensorIT_Li4Ei16DefaultPtrTraitsES0_IlLi4EiS2_EPS1_iiiiiiiiii)
        /*00bc*/ 	.word	0x00000000


	//----- nvinfo : EIATTR_MIN_STACK_SIZE
	.align		4
.L_44:
        /*00c0*/ 	.byte	0x04, 0x12
        /*00c2*/ 	.short	(.L_46 - .L_45)
	.align		4
.L_45:
        /*00c4*/ 	.word	index@(_Z43cuda_VolumetricMaxUnpooling_updateGradInputIN3c104HalfEEvPT_iii15THCDeviceTensorIlLi4Ei16DefaultPtrTraitsES4_IS2_Li4EiS5_Eiiiiiii)
        /*00c8*/ 	.word	0x00000000


	//----- nvinfo : EIATTR_MIN_STACK_SIZE
	.align		4
.L_46:
        /*00cc*/ 	.byte	0x04, 0x12
        /*00ce*/ 	.short	(.L_48 - .L_47)
	.align		4
.L_47:
        /*00d0*/ 	.word	index@(_Z40cuda_VolumetricMaxUnpooling_updateOutputIN3c104HalfEEv15THCDeviceTensorIT_Li4Ei16DefaultPtrTraitsES2_IlLi4EiS4_EPS3_iiiiiiiiii)
        /*00d4*/ 	.word	0x00000000
.L_48:


//--------------------- .nv.compat                --------------------------
	.section	.nv.compat,"",@"SHT_CUDA_COMPAT_INFO"
	.align	4
        /*0000*/ 	.byte	0x02, 0x09, 0x00, 0x00, 0x02, 0x02, 0x01, 0x00, 0x02, 0x05, 0x05, 0x00, 0x03, 0x07, 0x01, 0x01
        /*0010*/ 	.byte	0x02, 0x03, 0x00, 0x00, 0x02, 0x06, 0x01, 0x00, 0x04, 0x0b, 0x08, 0x00, 0x09, 0x00, 0x00, 0x00
        /*0020*/ 	.byte	0x00, 0x00, 0x00, 0x00


//--------------------- .nv.info._Z43cuda_VolumetricMaxUnpooling_updateGradInputIdEvPT_iii15THCDeviceTensorIlLi4Ei16DefaultPtrTraitsES2_IS0_Li4EiS3_Eiiiiiii --------------------------
	.section	.nv.info._Z43cuda_VolumetricMaxUnpooling_updateGradInputIdEvPT_iii15THCDeviceTensorIlLi4Ei16DefaultPtrTraitsES2_IS0_Li4EiS3_Eiiiiiii,"",@"SHT_CUDA_INFO"
	.sectionflags	@""
	.align	4


	//----- nvinfo : EIATTR_CUDA_API_VERSION
	.align		4
        /*0000*/ 	.byte	0x04, 0x37
        /*0002*/ 	.short	(.L_50 - .L_49)
.L_49:
        /*0004*/ 	.word	0x00000082


	//----- nvinfo : EIATTR_KPARAM_INFO
	.align		4
.L_50:
        /*0008*/ 	.byte	0x04, 0x17
        /*000a*/ 	.short	(.L_52 - .L_51)
.L_51:
        /*000c*/ 	.word	0x00000000
        /*0010*/ 	.short	0x000c
        /*0012*/ 	.short	0x0080
        /*0014*/ 	.byte	0x00, 0xf0, 0x11, 0x00


	//----- nvinfo : EIATTR_KPARAM_INFO
	.align		4
.L_52:
        /*0018*/ 	.byte	0x04, 0x17
        /*001a*/ 	.short	(.L_54 - .L_53)
.L_53:
        /*001c*/ 	.word	0x00000000
        /*0020*/ 	.short	0x000b
        /*0022*/ 	.short	0x007c
        /*0024*/ 	.byte	0x00, 0xf0, 0x11, 0x00


	//----- nvinfo : EIATTR_KPARAM_INFO
	.align		4
.L_54:
        /*0028*/ 	.byte	0x04, 0x17
        /*002a*/ 	.short	(.L_56 - .L_55)
.L_55:
        /*002c*/ 	.word	0x00000000
        /*0030*/ 	.short	0x000a
        /*0032*/ 	.short	0x0078
        /*0034*/ 	.byte	0x00, 0xf0, 0x11, 0x00


	//----- nvinfo : EIATTR_KPARAM_INFO
	.align		4
.L_56:
        /*0038*/ 	.byte	0x04, 0x17
        /*003a*/ 	.short	(.L_58 - .L_57)
.L_57:
        /*003c*/ 	.word	0x00000000
        /*0040*/ 	.short	0x0009
        /*0042*/ 	.short	0x0074
        /*0044*/ 	.byte	0x00, 0xf0, 0x11, 0x00


	//----- nvinfo : EIATTR_KPARAM_INFO
	.align		4
.L_58:
        /*0048*/ 	.byte	0x04, 0x17
        /*004a*/ 	.short	(.L_60 - .L_59)
.L_59:
        /*004c*/ 	.word	0x00000000
        /*0050*/ 	.short	0x0008
        /*0052*/ 	.short	0x0070
        /*0054*/ 	.byte	0x00, 0xf0, 0x11, 0x00


	//----- nvinfo : EIATTR_KPARAM_INFO
	.align		4
.L_60:
        /*0058*/ 	.byte	0x04, 0x17
        /*005a*/ 	.short	(.L_62 - .L_61)
.L_61:
        /*005c*/ 	.word	0x00000000
        /*0060*/ 	.short	0x0007
        /*0062*/ 	.short	0x006c
        /*0064*/ 	.byte	0x00, 0xf0, 0x11, 0x00


	//----- nvinfo : EIATTR_KPARAM_INFO
	.align		4
.L_62:
        /*0068*/ 	.byte	0x04, 0x17
        /*006a*/ 	.short	(.L_64 - .L_63)
.L_63:
        /*006c*/ 	.word	0x00000000
        /*0070*/ 	.short	0x0006
        /*0072*/ 	.short	0x0068
        /*0074*/ 	.byte	0x00, 0xf0, 0x11, 0x00


	//----- nvinfo : EIATTR_KPARAM_INFO
	.align		4
.L_64:
        /*0078*/ 	.byte	0x04, 0x17
        /*007a*/ 	.short	(.L_66 - .L_65)
.L_65:
        /*007c*/ 	.word	0x00000000
        /*0080*/ 	.short	0x0005
        /*0082*/ 	.short	0x0040
        /*0084*/ 	.byte	0x00, 0xf0, 0xa1, 0x00


	//----- nvinfo : EIATTR_KPARAM_INFO
	.align		4
.L_66:
        /*0088*/ 	.byte	0x04, 0x17
        /*008a*/ 	.short	(.L_68 - .L_67)
.L_67:
        /*008c*/ 	.word	0x00000000
        /*0090*/ 	.short	0x0004
        /*0092*/ 	.short	0x0018
        /*0094*/ 	.byte	0x00, 0xf0, 0xa1, 0x00


	//----- nvinfo : EIATTR_KPARAM_INFO
	.align		4
.L_68:
        /*0098*/ 	.byte	0x04, 0x17
        /*009a*/ 	.short	(.L_70 - .L_69)
.L_69:
        /*009c*/ 	.word	0x00000000
        /*00a0*/ 	.short	0x0003
        /*00a2*/ 	.short	0x0010
        /*00a4*/ 	.byte	0x00, 0xf0, 0x11, 0x00


	//----- nvinfo : EIATTR_KPARAM_INFO
	.align		4
.L_70:
        /*00a8*/ 	.byte	0x04, 0x17
        /*00aa*/ 	.short	(.L_72 - .L_71)
.L_71:
        /*00ac*/ 	.word	0x00000000
        /*00b0*/ 	.short	0x0002
        /*00b2*/ 	.short	0x000c
        /*00b4*/ 	.byte	0x00, 0xf0, 0x11, 0x00


	//----- nvinfo : EIATTR_KPARAM_INFO
	.align		4
.L_72:
        /*00b8*/ 	.byte	0x04, 0x17
        /*00ba*/ 	.short	(.L_74 - .L_73)
.L_73:
        /*00bc*/ 	.word	0x00000000
        /*00c0*/ 	.short	0x0001
        /*00c2*/ 	.short	0x0008
        /*00c4*/ 	.byte	0x00, 0xf0, 0x11, 0x00


	//----- nvinfo : EIATTR_KPARAM_INFO
	.align		4
.L_74:
        /*00c8*/ 	.byte	0x04, 0x17
        /*00ca*/ 	.short	(.L_76 - .L_75)
.L_75:
        /*00cc*/ 	.word	0x00000000
        /*00d0*/ 	.short	0x0000
        /*00d2*/ 	.short	0x0000
        /*00d4*/ 	.byte	0x00, 0xf0, 0x21, 0x00


	//----- nvinfo : EIATTR_SPARSE_MMA_MASK
	.align		4
.L_76:
        /*00d8*/ 	.byte	0x03, 0x50
        /*00da*/ 	.short	0x0000


	//----- nvinfo : EIATTR_MAXREG_COUNT
	.align		4
        /*00dc*/ 	.byte	0x03, 0x1b
        /*00de*/ 	.short	0x00ff


	//----- nvinfo : EIATTR_MERCURY_ISA_VERSION
	.align		4
        /*00e0*/ 	.byte	0x03, 0x5f
        /*00e2*/ 	.short	0x0101


	//----- nvinfo : EIATTR_VRC_CTA_INIT_COUNT
	.align		4
        /*00e4*/ 	.byte	0x02, 0x4a
	.zero		1
	.zero		1


	//----- nvinfo : EIATTR_EXIT_INSTR_OFFSETS
	.align		4
        /*00e8*/ 	.byte	0x04, 0x1c
        /*00ea*/ 	.short	(.L_78 - .L_77)


	//   ....[0]....
.L_77:
        /*00ec*/ 	.word	0x000000c0


	//   ....[1]....
        /*00f0*/ 	.word	0x00000510


	//----- nvinfo : EIATTR_CBANK_PARAM_SIZE
	.align		4
.L_78:
        /*00f4*/ 	.byte	0x03, 0x19
        /*00f6*/ 	.short	0x0084


	//----- nvinfo : EIATTR_PARAM_CBANK
	.align		4
        /*00f8*/ 	.byte	0x04, 0x0a
        /*00fa*/ 	.short	(.L_80 - .L_79)
	.align		4
.L_79:
        /*00fc*/ 	.word	index@(.nv.constant0._Z43cuda_VolumetricMaxUnpooling_updateGradInputIdEvPT_iii15THCDeviceTensorIlLi4Ei16DefaultPtrTraitsES2_IS0_Li4EiS3_Eiiiiiii)
        /*0100*/ 	.short	0x0380
        /*0102*/ 	.short	0x0084


	//----- nvinfo : EIATTR_SW_WAR
	.align		4
.L_80:
        /*0104*/ 	.byte	0x04, 0x36
        /*0106*/ 	.short	(.L_82 - .L_81)
.L_81:
        /*0108*/ 	.word	0x00000008
.L_82:


//--------------------- .nv.info._Z40cuda_VolumetricMaxUnpooling_updateOutputIdEv15THCDeviceTensorIT_Li4Ei16DefaultPtrTraitsES0_IlLi4EiS2_EPS1_iiiiiiiiii --------------------------
	.section	.nv.info._Z40cuda_VolumetricMaxUnpooling_updateOutputIdEv15THCDeviceTensorIT_Li4Ei16DefaultPtrTraitsES0_IlLi4EiS2_EPS1_iiiiiiiiii,"",@"SHT_CUDA_INFO"
	.sectionflags	@""
	.align	4


	//----- nvinfo : EIATTR_CUDA_API_VERSION
	.align		4
        /*0000*/ 	.byte	0x04, 0x37
        /*0002*/ 	.short	(.L_84 - .L_83)
.L_83:
        /*0004*/ 	.word	0x00000082


	//----- nvinfo : EIATTR_KPARAM_INFO
	.align		4
.L_84:
        /*0008*/ 	.byte	0x04, 0x17
        /*000a*/ 	.short	(.L_86 - .L_85)
.L_85:
        /*000c*/ 	.word	0x00000000
        /*0010*/ 	.short	0x000c
        /*0012*/ 	.short	0x007c
        /*0014*/ 	.byte	0x00, 0xf0, 0x11, 0x00


	//----- nvinfo : EIATTR_KPARAM_INFO
	.align		4
.L_86:
        /*0018*/ 	.byte	0x04, 0x17
        /*001a*/ 	.short	(.L_88 - .L_87)
.L_87:
        /*001c*/ 	.word	0x00000000
        /*0020*/ 	.short	0x000b
        /*0022*/ 	.short	0x0078
        /*0024*/ 	.byte	0x00, 0xf0, 0x11, 0x00


	//----- nvinfo : EIATTR_KPARAM_INFO
	.align		4
.L_88:
        /*0028*/ 	.byte	0x04, 0x17
        /*002a*/ 	.short	(.L_90 - .L_89)
.L_89:
        /*002c*/ 	.word	0x00000000
        /*0030*/ 	.short	0x000a
        /*0032*/ 	.short	0x0074
        /*0034*/ 	.byte	0x00, 0xf0, 0x11, 0x00


	//----- nvinfo : EIATTR_KPARAM_INFO
	.align		4
.L_90:
        /*0038*/ 	.byte	0x04, 0x17
        /*003a*/ 	.short	(.L_92 - .L_91)
.L_91:
        /*003c*/ 	.word	0x00000000
        /*0040*/ 	.short	0x0009
        /*0042*/ 	.short	0x0070
        /*0044*/ 	.byte	0x00, 0xf0, 0x11, 0x00


	//----- nvinfo : EIATTR_KPARAM_INFO
	.align		4
.L_92:
        /*0048*/ 	.byte	0x04, 0x17
        /*004a*/ 	.short	(.L_94 - .L_93)
.L_93:
        /*004c*/ 	.word	0x00000000
        /*0050*/ 	.short	0x0008
        /*0052*/ 	.short	0x006c
        /*0054*/ 	.byte	0x00, 0xf0, 0x11, 0x00


	//----- nvinfo : EIATTR_KPARAM_INFO
	.align		4
.L_94:
        /*0058*/ 	.byte	0x04, 0x17
        /*005a*/ 	.short	(.L_96 - .L_95)
.L_95:
        /*005c*/ 	.word	0x00000000
        /*0060*/ 	.short	0x0007
        /*0062*/ 	.short	0x0068
        /*0064*/ 	.byte	0x00, 0xf0, 0x11, 0x00


	//----- nvinfo : EIATTR_KPARAM_INFO
	.align		4
.L_96:
        /*0068*/ 	.byte	0x04, 0x17
        /*006a*/ 	.short	(.L_98 - .L_97)
.L_97:
        /*006c*/ 	.word	0x00000000
        /*0070*/ 	.short	0x0006
        /*0072*/ 	.short	0x0064
        /*0074*/ 	.byte	0x00, 0xf0, 0x11, 0x00


	//----- nvinfo : EIATTR_KPARAM_INFO
	.align		4
.L_98:
        /*0078*/ 	.byte	0x04, 0x17
        /*007a*/ 	.short	(.L_100 - .L_99)
.L_99:
        /*007c*/ 	.word	0x00000000
        /*0080*/ 	.short	0x0005
        /*0082*/ 	.short	0x0060
        /*0084*/ 	.byte	0x00, 0xf0, 0x11, 0x00


	//----- nvinfo : EIATTR_KPARAM_INFO
	.align		4
.L_100:
        /*0088*/ 	.byte	0x04, 0x17
        /*008a*/ 	.short	(.L_102 - .L_101)
.L_101:
        /*008c*/ 	.word	0x00000000
        /*0090*/ 	.short	0x0004
        /*0092*/ 	.short	0x005c
        /*0094*/ 	.byte	0x00, 0xf0, 0x11, 0x00


	//----- nvinfo : EIATTR_KPARAM_INFO
	.align		4
.L_102:
        /*0098*/ 	.byte	0x04, 0x17
        /*009a*/ 	.short	(.L_104 - .L_103)
.L_103:
        /*009c*/ 	.word	0x00000000
        /*00a0*/ 	.short	0x0003
        /*00a2*/ 	.short	0x0058
        /*00a4*/ 	.byte	0x00, 0xf0, 0x11, 0x00


	//----- nvinfo : EIATTR_KPARAM_INFO
	.align		4
.L_104:
        /*00a8*/ 	.byte	0x04, 0x17
        /*00aa*/ 	.short	(.L_106 - .L_105)
.L_105:
        /*00ac*/ 	.word	0x00000000
        /*00b0*/ 	.short	0x0002
        /*00b2*/ 	.short	0x0050
        /*00b4*/ 	.byte	0x00, 0xf0, 0x21, 0x00


	//----- nvinfo : EIATTR_KPARAM_INFO
	.align		4
.L_106:
        /*00b8*/ 	.byte	0x04, 0x17
        /*00ba*/ 	.short	(.L_108 - .L_107)
.L_107:
        /*00bc*/ 	.word	0x00000000
        /*00c0*/ 	.short	0x0001
        /*00c2*/ 	.short	0x0028
        /*00c4*/ 	.byte	0x00, 0xf0, 0xa1, 0x00


	//----- nvinfo : EIATTR_KPARAM_INFO
	.align		4
.L_108:
        /*00c8*/ 	.byte	0x04, 0x17
        /*00ca*/ 	.short	(.L_110 - .L_109)
.L_109:
        /*00cc*/ 	.word	0x00000000
        /*00d0*/ 	.short	0x0000
        /*00d2*/ 	.short	0x0000
        /*00d4*/ 	.byte	0x00, 0xf0, 0xa1, 0x00


	//----- nvinfo : EIATTR_SPARSE_MMA_MASK
	.align		4
.L_110:
        /*00d8*/ 	.byte	0x03, 0x50
        /*00da*/ 	.short	0x0000


	//----- nvinfo : EIATTR_MAXREG_COUNT
	.align		4
        /*00dc*/ 	.byte	0x03, 0x1b
        /*00de*/ 	.short	0x00ff


	//----- nvinfo : EIATTR_MERCURY_ISA_VERSION
	.align		4
        /*00e0*/ 	.byte	0x03, 0x5f
        /*00e2*/ 	.short	0x0101


	//----- nvinfo : EIATTR_VRC_CTA_INIT_COUNT
	.align		4
        /*00e4*/ 	.byte	0x02, 0x4a
	.zero		1
	.zero		1


	//----- nvinfo : EIATTR_EXIT_INSTR_OFFSETS
	.align		4
        /*00e8*/ 	.byte	0x04, 0x1c
        /*00ea*/ 	.short	(.L_112 - .L_111)


	//   ....[0]....
.L_111:
        /*00ec*/ 	.word	0x00000090


	//   ....[1]....
        /*00f0*/ 	.word	0x00000120


	//   ....[2]....
        /*00f4*/ 	.word	0x000005b0


	//----- nvinfo : EIATTR_CBANK_PARAM_SIZE
	.align		4
.L_112:
        /*00f8*/ 	.byte	0x03, 0x19
        /*00fa*/ 	.short	0x0080


	//----- nvinfo : EIATTR_PARAM_CBANK
	.align		4
        /*00fc*/ 	.byte	0x04, 0x0a
        /*00fe*/ 	.short	(.L_114 - .L_113)
	.align		4
.L_113:
        /*0100*/ 	.word	index@(.nv.constant0._Z40cuda_VolumetricMaxUnpooling_updateOutputIdEv15THCDeviceTensorIT_Li4Ei16DefaultPtrTraitsES0_IlLi4EiS2_EPS1_iiiiiiiiii)
        /*0104*/ 	.short	0x0380
        /*0106*/ 	.short	0x0080


	//----- nvinfo : EIATTR_SW_WAR
	.align		4
.L_114:
        /*0108*/ 	.byte	0x04, 0x36
        /*010a*/ 	.short	(.L_116 - .L_115)
.L_115:
        /*010c*/ 	.word	0x00000008
.L_116:


//--------------------- .nv.info._Z43cuda_VolumetricMaxUnpooling_updateGradInputIfEvPT_iii15THCDeviceTensorIlLi4Ei16DefaultPtrTraitsES2_IS0_Li4EiS3_Eiiiiiii --------------------------
	.section	.nv.info._Z43cuda_VolumetricMaxUnpooling_updateGradInputIfEvPT_iii15THCDeviceTensorIlLi4Ei16DefaultPtrTraitsES2_IS0_Li4EiS3_Eiiiiiii,"",@"SHT_CUDA_INFO"
	.sectionflags	@""
	.align	4


	//----- nvinfo : EIATTR_CUDA_API_VERSION
	.align		4
        /*0000*/ 	.byte	0x04, 0x37
        /*0002*/ 	.short	(.L_118 - .L_117)
.L_117:
        /*0004*/ 	.word	0x00000082


	//----- nvinfo : EIATTR_KPARAM_INFO
	.align		4
.L_118:
        /*0008*/ 	.byte	0x04, 0x17
        /*000a*/ 	.short	(.L_120 - .L_119)
.L_119:
        /*000c*/ 	.word	0x00000000
        /*0010*/ 	.short	0x000c
        /*0012*/ 	.short	0x0080
        /*0014*/ 	.byte	0x00, 0xf0, 0x11, 0x00


	//----- nvinfo : EIATTR_KPARAM_INFO
	.align		4
.L_120:
        /*0018*/ 	.byte	0x04, 0x17
        /*001a*/ 	.short	(.L_122 - .L_121)
.L_121:
        /*001c*/ 	.word	0x00000000
        /*0020*/ 	.short	0x000b
        /*0022*/ 	.short	0x007c
        /*0024*/ 	.byte	0x00, 0xf0, 0x11, 0x00


	//----- nvinfo : EIATTR_KPARAM_INFO
	.align		4
.L_122:
        /*0028*/ 	.byte	0x04, 0x17
        /*002a*/ 	.short	(.L_124 - .L_123)
.L_123:
        /*002c*/ 	.word	0x00000000
        /*0030*/ 	.short	0x000a
        /*0032*/ 	.short	0x0078
        /*0034*/ 	.byte	0x00, 0xf0, 0x11, 0x00


	//----- nvinfo : EIATTR_KPARAM_INFO
	.align		4
.L_124:
        /*0038*/ 	.byte	0x04, 0x17
        /*003a*/ 	.short	(.L_126 - .L_125)
.L_125:
        /*003c*/ 	.word	0x00000000
        /*0040*/ 	.short	0x0009
        /*0042*/ 	.short	0x0074
        /*0044*/ 	.byte	0x00, 0xf0, 0x11, 0x00


	//----- nvinfo : EIATTR_KPARAM_INFO
	.align		4
.L_126:
        /*0048*/ 	.byte	0x04, 0x17
        /*004a*/ 	.short	(.L_128 - .L_127)
.L_127:
        /*004c*/ 	.word	0x00000000
        /*0050*/ 	.short	0x0008
        /*0052*/ 	.short	0x0070
        /*0054*/ 	.byte	0x00, 0xf0, 0x11, 0x00


	//----- nvinfo : EIATTR_KPARAM_INFO
	.align		4
.L_128:
        /*0058*/ 	.byte	0x04, 0x17
        /*005a*/ 	.short	(.L_130 - .L_129)
.L_129:
        /*005c*/ 	.word	0x00000000
        /*0060*/ 	.short	0x0007
        /*0062*/ 	.short	0x006c
        /*0064*/ 	.byte	0x00, 0xf0, 0x11, 0x00


	//----- nvinfo : EIATTR_KPARAM_INFO
	.align		4
.L_130:
        /*0068*/ 	.byte	0x04, 0x17
        /*006a*/ 	.short	(.L_132 - .L_131)
.L_131:
        /*006c*/ 	.word	0x00000000
        /*0070*/ 	.short	0x0006
        /*0072*/ 	.short	0x0068
        /*0074*/ 	.byte	0x00, 0xf0, 0x11, 0x00


	//----- nvinfo : EIATTR_KPARAM_INFO
	.align		4
.L_132:
        /*0078*/ 	.byte	0x04, 0x17
        /*007a*/ 	.short	(.L_134 - .L_133)
.L_133:
        /*007c*/ 	.word	0x00000000
        /*0080*/ 	.short	0x0005
        /*0082*/ 	.short	0x0040
        /*0084*/ 	.byte	0x00, 0xf0, 0xa1, 0x00


	//----- nvinfo : EIATTR_KPARAM_INFO
	.align		4
.L_134:
        /*0088*/ 	.byte	0x04, 0x17
        /*008a*/ 	.short	(.L_136 - .L_135)
.L_135:
        /*008c*/ 	.word	0x00000000
        /*0090*/ 	.short	0x0004
        /*0092*/ 	.short	0x0018
        /*0094*/ 	.byte	0x00, 0xf0, 0xa1, 0x00


	//----- nvinfo : EIATTR_KPARAM_INFO
	.align		4
.L_136:
        /*0098*/ 	.byte	0x04, 0x17
        /*009a*/ 	.short	(.L_138 - .L_137)
.L_137:
        /*009c*/ 	.word	0x00000000
        /*00a0*/ 	.short	0x0003
        /*00a2*/ 	.short	0x0010
        /*00a4*/ 	.byte	0x00, 0xf0, 0x11, 0x00


	//----- nvinfo : EIATTR_KPARAM_INFO
	.align		4
.L_138:
        /*00a8*/ 	.byte	0x04, 0x17
        /*00aa*/ 	.short	(.L_140 - .L_139)
.L_139:
        /*00ac*/ 	.word	0x00000000
        /*00b0*/ 	.short	0x0002
        /*00b2*/ 	.short	0x000c
        /*00b4*/ 	.byte	0x00, 0xf0, 0x11, 0x00


	//----- nvinfo : EIATTR_KPARAM_INFO
	.align		4
.L_140:
        /*00b8*/ 	.byte	0x04, 0x17
        /*00ba*/ 	.short	(.L_142 - .L_141)
.L_141:
        /*00bc*/ 	.word	0x00000000
        /*00c0*/ 	.short	0x0001
        /*00c2*/ 	.short	0x0008
        /*00c4*/ 	.byte	0x00, 0xf0, 0x11, 0x00


	//----- nvinfo : EIATTR_KPARAM_INFO
	.align		4
.L_142:
        /*00c8*/ 	.byte	0x04, 0x17
        /*00ca*/ 	.short	(.L_144 - .L_143)
.L_143:
        /*00cc*/ 	.word	0x00000000
        /*00d0*/ 	.short	0x0000
        /*00d2*/ 	.short	0x0000
        /*00d4*/ 	.byte	0x00, 0xf0, 0x21, 0x00


	//----- nvinfo : EIATTR_SPARSE_MMA_MASK
	.align		4
.L_144:
        /*00d8*/ 	.byte	0x03, 0x50
        /*00da*/ 	.short	0x0000


	//----- nvinfo : EIATTR_MAXREG_COUNT
	.align		4
        /*00dc*/ 	.byte	0x03, 0x1b
        /*00de*/ 	.short	0x00ff


	//----- nvinfo : EIATTR_MERCURY_ISA_VERSION
	.align		4
        /*00e0*/ 	.byte	0x03, 0x5f
        /*00e2*/ 	.short	0x0101


	//----- nvinfo : EIATTR_VRC_CTA_INIT_COUNT
	.align		4
        /*00e4*/ 	.byte	0x02, 0x4a
	.zero		1
	.zero		1


	//----- nvinfo : EIATTR_EXIT_INSTR_OFFSETS
	.align		4
        /*00e8*/ 	.byte	0x04, 0x1c
        /*00ea*/ 	.short	(.L_146 - .L_145)


	//   ....[0]....
.L_145:
        /*00ec*/ 	.word	0x000000c0


	//   ....[1]....
        /*00f0*/ 	.word	0x00000510


	//----- nvinfo : EIATTR_CBANK_PARAM_SIZE
	.align		4
.L_146:
        /*00f4*/ 	.byte	0x03, 0x19
        /*00f6*/ 	.short	0x0084


	//----- nvinfo : EIATTR_PARAM_CBANK
	.align		4
        /*00f8*/ 	.byte	0x04, 0x0a
        /*00fa*/ 	.short	(.L_148 - .L_147)
	.align		4
.L_147:
        /*00fc*/ 	.word	index@(.nv.constant0._Z43cuda_VolumetricMaxUnpooling_updateGradInputIfEvPT_iii15THCDeviceTensorIlLi4Ei16DefaultPtrTraitsES2_IS0_Li4EiS3_Eiiiiiii)
        /*0100*/ 	.short	0x0380
        /*0102*/ 	.short	0x0084


	//----- nvinfo : EIATTR_SW_WAR
	.align		4
.L_148:
        /*0104*/ 	.byte	0x04, 0x36
        /*0106*/ 	.short	(.L_150 - .L_149)
.L_149:
        /*0108*/ 	.word	0x00000008
.L_150:


//--------------------- .nv.info._Z40cuda_VolumetricMaxUnpooling_updateOutputIfEv15THCDeviceTensorIT_Li4Ei16DefaultPtrTraitsES0_IlLi4EiS2_EPS1_iiiiiiiiii --------------------------
	.section	.nv.info._Z40cuda_VolumetricMaxUnpooling_updateOutputIfEv15THCDeviceTensorIT_Li4Ei16DefaultPtrTraitsES0_IlLi4EiS2_EPS1_iiiiiiiiii,"",@"SHT_CUDA_INFO"
	.sectionflags	@""
	.align	4


	//----- nvinfo : EIATTR_CUDA_API_VERSION
	.align		4
        /*0000*/ 	.byte	0x04, 0x37
        /*0002*/ 	.short	(.L_152 - .L_151)
.L_151:
        /*0004*/ 	.word	0x00000082


	//----- nvinfo : EIATTR_KPARAM_INFO
	.align		4
.L_152:
        /*0008*/ 	.byte	0x04, 0x17
        /*000a*/ 	.short	(.L_154 - .L_153)
.L_153:
        /*000c*/ 	.word	0x00000000
        /*0010*/ 	.short	0x000c
        /*0012*/ 	.short	0x007c
        /*0014*/ 	.byte	0x00, 0xf0, 0x11, 0x00


	//----- nvinfo : EIATTR_KPARAM_INFO
	.align		4
.L_154:
        /*0018*/ 	.byte	0x04, 0x17
        /*001a*/ 	.short	(.L_156 - .L_155)
.L_155:
        /*001c*/ 	.word	0x00000000
        /*0020*/ 	.short	0x000b
        /*0022*/ 	.short	0x0078
        /*0024*/ 	.byte	0x00, 0xf0, 0x11, 0x00


	//----- nvinfo : EIATTR_KPARAM_INFO
	.align		4
.L_156:
        /*0028*/ 	.byte	0x04, 0x17
        /*002a*/ 	.short	(.L_158 - .L_157)
.L_157:
        /*002c*/ 	.word	0x00000000
        /*0030*/ 	.short	0x000a
        /*0032*/ 	.short	0x0074
        /*0034*/ 	.byte	0x00, 0xf0, 0x11, 0x00


	//----- nvinfo : EIATTR_KPARAM_INFO
	.align		4
.L_158:
        /*0038*/ 	.byte	0x04, 0x17
        /*003a*/ 	.short	(.L_160 - .L_159)
.L_159:
        /*003c*/ 	.word	0x00000000
        /*0040*/ 	.short	0x0009
        /*0042*/ 	.short	0x0070
        /*0044*/ 	.byte	0x00, 0xf0, 0x11, 0x00


	//----- nvinfo : EIATTR_KPARAM_INFO
	.align		4
.L_160:
        /*0048*/ 	.byte	0x04, 0x17
        /*004a*/ 	.short	(.L_162 - .L_161)
.L_161:
        /*004c*/ 	.word	0x00000000
        /*0050*/ 	.short	0x0008
        /*0052*/ 	.short	0x006c
        /*0054*/ 	.byte	0x00, 0xf0, 0x11, 0x00


	//----- nvinfo : EIATTR_KPARAM_INFO
	.align		4
.L_162:
        /*0058*/ 	.byte	0x04, 0x17
        /*005a*/ 	.short	(.L_164 - .L_163)
.L_163:
        /*005c*/ 	.word	0x00000000
        /*0060*/ 	.short	0x0007
        /*0062*/ 	.short	0x0068
        /*0064*/ 	.byte	0x00, 0xf0, 0x11, 0x00


	//----- nvinfo : EIATTR_KPARAM_INFO
	.align		4
.L_164:
        /*0068*/ 	.byte	0x04, 0x17
        /*006a*/ 	.short	(.L_166 - .L_165)
.L_165:
        /*006c*/ 	.word	0x00000000
        /*0070*/ 	.short	0x0006
        /*0072*/ 	.short	0x0064
        /*0074*/ 	.byte	0x00, 0xf0, 0x11, 0x00


	//----- nvinfo : EIATTR_KPARAM_INFO
	.align		4
.L_166:
        /*0078*/ 	.byte	0x04, 0x17
        /*007a*/ 	.short	(.L_168 - .L_167)
.L_167:
        /*007c*/ 	.word	0x00000000
        /*0080*/ 	.short	0x0005
        /*0082*/ 	.short	0x0060
        /*0084*/ 	.byte	0x00, 0xf0, 0x11, 0x00


	//----- nvinfo : EIATTR_KPARAM_INFO
	.align		4
.L_168:
        /*0088*/ 	.byte	0x04, 0x17
        /*008a*/ 	.short	(.L_170 - .L_169)
.L_169:
        /*008c*/ 	.word	0x00000000
        /*0090*/ 	.short	0x0004
        /*0092*/ 	.short	0x005c
        /*0094*/ 	.byte	0x00, 0xf0, 0x11, 0x00


	//----- nvinfo : EIATTR_KPARAM_INFO
	.align		4
.L_170:
        /*0098*/ 	.byte	0x04, 0x17
        /*009a*/ 	.short	(.L_172 - .L_171)
.L_171:
        /*009c*/ 	.word	0x00000000
        /*00a0*/ 	.short	0x0003
        /*00a2*/ 	.short	0x0058
        /*00a4*/ 	.byte	0x00, 0xf0, 0x11, 0x00


	//----- nvinfo : EIATTR_KPARAM_INFO
	.align		4
.L_172:
        /*00a8*/ 	.byte	0x04, 0x17
        /*00aa*/ 	.short	(.L_174 - .L_173)
.L_173:
        /*00ac*/ 	.word	0x00000000
        /*00b0*/ 	.short	0x0002
        /*00b2*/ 	.short	0x0050
        /*00b4*/ 	.byte	0x00, 0xf0, 0x21, 0x00


	//----- nvinfo : EIATTR_KPARAM_INFO
	.align		4
.L_174:
        /*00b8*/ 	.byte	0x04, 0x17
        /*00ba*/ 	.short	(.L_176 - .L_175)
.L_175:
        /*00bc*/ 	.word	0x00000000
        /*00c0*/ 	.short	0x0001
        /*00c2*/ 	.short	0x0028
        /*00c4*/ 	.byte	0x00, 0xf0, 0xa1, 0x00


	//----- nvinfo : EIATTR_KPARAM_INFO
	.align		4
.L_176:
        /*00c8*/ 	.byte	0x04, 0x17
        /*00ca*/ 	.short	(.L_178 - .L_177)
.L_177:
        /*00cc*/ 	.word	0x00000000
        /*00d0*/ 	.short	0x0000
        /*00d2*/ 	.short	0x0000
        /*00d4*/ 	.byte	0x00, 0xf0, 0xa1, 0x00


	//----- nvinfo : EIATTR_SPARSE_MMA_MASK
	.align		4
.L_178:
        /*00d8*/ 	.byte	0x03, 0x50
        /*00da*/ 	.short	0x0000


	//----- nvinfo : EIATTR_MAXREG_COUNT
	.align		4
        /*00dc*/ 	.byte	0x03, 0x1b
        /*00de*/ 	.short	0x00ff


	//----- nvinfo : EIATTR_MERCURY_ISA_VERSION
	.align		4
        /*00e0*/ 	.byte	0x03, 0x5f
        /*00e2*/ 	.short	0x0101


	//----- nvinfo : EIATTR_VRC_CTA_INIT_COUNT
	.align		4
        /*00e4*/ 	.byte	0x02, 0x4a
	.zero		1
	.zero		1


	//----- nvinfo : EIATTR_EXIT_INSTR_OFFSETS
	.align		4
        /*00e8*/ 	.byte	0x04, 0x1c
        /*00ea*/ 	.short	(.L_180 - .L_179)


	//   ....[0]....
.L_179:
        /*00ec*/ 	.word	0x00000090


	//   ....[1]....
        /*00f0*/ 	.word	0x00000120


	//   ....[2]....
        /*00f4*/ 	.word	0x000005b0


	//----- nvinfo : EIATTR_CBANK_PARAM_SIZE
	.align		4
.L_180:
        /*00f8*/ 	.byte	0x03, 0x19
        /*00fa*/ 	.short	0x0080


	//----- nvinfo : EIATTR_PARAM_CBANK
	.align		4
        /*00fc*/ 	.byte	0x04, 0x0a
        /*00fe*/ 	.short	(.L_182 - .L_181)
	.align		4
.L_181:
        /*0100*/ 	.word	index@(.nv.constant0._Z40cuda_VolumetricMaxUnpooling_updateOutputIfEv15THCDeviceTensorIT_Li4Ei16DefaultPtrTraitsES0_IlLi4EiS2_EPS1_iiiiiiiiii)
        /*0104*/ 	.short	0x0380
        /*0106*/ 	.short	0x0080


	//----- nvinfo : EIATTR_SW_WAR
	.align		4
.L_182:
        /*0108*/ 	.byte	0x04, 0x36
        /*010a*/ 	.short	(.L_184 - .L_183)
.L_183:
        /*010c*/ 	.word	0x00000008
.L_184:


//--------------------- .nv.info._Z43cuda_VolumetricMaxUnpooling_updateGradInputIN3c104HalfEEvPT_iii15THCDeviceTensorIlLi4Ei16DefaultPtrTraitsES4_IS2_Li4EiS5_Eiiiiiii --------------------------
	.section	.nv.info._Z43cuda_VolumetricMaxUnpooling_updateGradInputIN3c104HalfEEvPT_iii15THCDeviceTensorIlLi4Ei16DefaultPtrTraitsES4_IS2_Li4EiS5_Eiiiiiii,"",@"SHT_CUDA_INFO"
	.sectionflags	@""
	.align	4


	//----- nvinfo : EIATTR_CUDA_API_VERSION
	.align		4
        /*0000*/ 	.byte	0x04, 0x37
        /*0002*/ 	.short	(.L_186 - .L_185)
.L_185:
        /*0004*/ 	.word	0x00000082


	//----- nvinfo : EIATTR_KPARAM_INFO
	.align		4
.L_186:
        /*0008*/ 	.byte	0x04, 0x17
        /*000a*/ 	.short	(.L_188 - .L_187)
.L_187:
        /*000c*/ 	.word	0x00000000
        /*0010*/ 	.short	0x000c
        /*0012*/ 	.short	0x0080
        /*0014*/ 	.byte	0x00, 0xf0, 0x11, 0x00


	//----- nvinfo : EIATTR_KPARAM_INFO
	.align		4
.L_188:
        /*0018*/ 	.byte	0x04, 0x17
        /*001a*/ 	.short	(.L_190 - .L_189)
.L_189:
        /*001c*/ 	.word	0x00000000
        /*0020*/ 	.short	0x000b
        /*0022*/ 	.short	0x007c
        /*0024*/ 	.byte	0x00, 0xf0, 0x11, 0x00


	//----- nvinfo : EIATTR_KPARAM_INFO
	.align		4
.L_190:
        /*0028*/ 	.byte	0x04, 0x17
        /*002a*/ 	.short	(.L_192 - .L_191)
.L_191:
        /*002c*/ 	.word	0x00000000
        /*0030*/ 	.short	0x000a
        /*0032*/ 	.short	0x0078
        /*0034*/ 	.byte	0x00, 0xf0, 0x11, 0x00


	//----- nvinfo : EIATTR_KPARAM_INFO
	.align		4
.L_192:
        /*0038*/ 	.byte	0x04, 0x17
        /*003a*/ 	.short	(.L_194 - .L_193)
.L_193:
        /*003c*/ 	.word	0x00000000
        /*0040*/ 	.short	0x0009
        /*0042*/ 	.short	0x0074
        /*0044*/ 	.byte	0x00, 0xf0, 0x11, 0x00


	//----- nvinfo : EIATTR_KPARAM_INFO
	.align		4
.L_194:
        /*0048*/ 	.byte	0x04, 0x17
        /*004a*/ 	.short	(.L_196 - .L_195)
.L_195:
        /*004c*/ 	.word	0x00000000
        /*0050*/ 	.short	0x0008
        /*0052*/ 	.short	0x0070
        /*0054*/ 	.byte	0x00, 0xf0, 0x11, 0x00


	//----- nvinfo : EIATTR_KPARAM_INFO
	.align		4
.L_196:
        /*0058*/ 	.byte	0x04, 0x17
        /*005a*/ 	.short	(.L_198 - .L_197)
.L_197:
        /*005c*/ 	.word	0x00000000
        /*0060*/ 	.short	0x0007
        /*0062*/ 	.short	0x006c
        /*0064*/ 	.byte	0x00, 0xf0, 0x11, 0x00


	//----- nvinfo : EIATTR_KPARAM_INFO
	.align		4
.L_198:
        /*0068*/ 	.byte	0x04, 0x17
        /*006a*/ 	.short	(.L_200 - .L_199)
.L_199:
        /*006c*/ 	.word	0x00000000
        /*0070*/ 	.short	0x0006
        /*0072*/ 	.short	0x0068
        /*0074*/ 	.byte	0x00, 0xf0, 0x11, 0x00


	//----- nvinfo : EIATTR_KPARAM_INFO
	.align		4
.L_200:
        /*0078*/ 	.byte	0x04, 0x17
        /*007a*/ 	.short	(.L_202 - .L_201)
.L_201:
        /*007c*/ 	.word	0x00000000
        /*0080*/ 	.short	0x0005
        /*0082*/ 	.short	0x0040
        /*0084*/ 	.byte	0x00, 0xf0, 0xa1, 0x00


	//----- nvinfo : EIATTR_KPARAM_INFO
	.align		4
.L_202:
        /*0088*/ 	.byte	0x04, 0x17
        /*008a*/ 	.short	(.L_204 - .L_203)
.L_203:
        /*008c*/ 	.word	0x00000000
        /*0090*/ 	.short	0x0004
        /*0092*/ 	.short	0x0018
        /*0094*/ 	.byte	0x00, 0xf0, 0xa1, 0x00


	//----- nvinfo : EIATTR_KPARAM_INFO
	.align		4
.L_204:
        /*0098*/ 	.byte	0x04, 0x17
        /*009a*/ 	.short	(.L_206 - .L_205)
.L_205:
        /*009c*/ 	.word	0x00000000
        /*00a0*/ 	.short	0x0003
        /*00a2*/ 	.short	0x0010
        /*00a4*/ 	.byte	0x00, 0xf0, 0x11, 0x00


	//----- nvinfo : EIATTR_KPARAM_INFO
	.align		4
.L_206:
        /*00a8*/ 	.byte	0x04, 0x17
        /*00aa*/ 	.short	(.L_208 - .L_207)
.L_207:
        /*00ac*/ 	.word	0x00000000
        /*00b0*/ 	.short	0x0002
        /*00b2*/ 	.short	0x000c
        /*00b4*/ 	.byte	0x00, 0xf0, 0x11, 0x00


	//----- nvinfo : EIATTR_KPARAM_INFO
	.align		4
.L_208:
        /*00b8*/ 	.byte	0x04, 0x17
        /*00ba*/ 	.short	(.L_210 - .L_209)
.L_209:
        /*00bc*/ 	.word	0x00000000
        /*00c0*/ 	.short	0x0001
        /*00c2*/ 	.short	0x0008
        /*00c4*/ 	.byte	0x00, 0xf0, 0x11, 0x00


	//----- nvinfo : EIATTR_KPARAM_INFO
	.align		4
.L_210:
        /*00c8*/ 	.byte	0x04, 0x17
        /*00ca*/ 	.short	(.L_212 - .L_211)
.L_211:
        /*00cc*/ 	.word	0x00000000
        /*00d0*/ 	.short	0x0000
        /*00d2*/ 	.short	0x0000
        /*00d4*/ 	.byte	0x00, 0xf0, 0x21, 0x00


	//----- nvinfo : EIATTR_SPARSE_MMA_MASK
	.align		4
.L_212:
        /*00d8*/ 	.byte	0x03, 0x50
        /*00da*/ 	.short	0x0000


	//----- nvinfo : EIATTR_MAXREG_COUNT
	.align		4
        /*00dc*/ 	.byte	0x03, 0x1b
        /*00de*/ 	.short	0x00ff


	//----- nvinfo : EIATTR_MERCURY_ISA_VERSION
	.align		4
        /*00e0*/ 	.byte	0x03, 0x5f
        /*00e2*/ 	.short	0x0101


	//----- nvinfo : EIATTR_VRC_CTA_INIT_COUNT
	.align		4
        /*00e4*/ 	.byte	0x02, 0x4a
	.zero		1
	.zero		1


	//----- nvinfo : EIATTR_EXIT_INSTR_OFFSETS
	.align		4
        /*00e8*/ 	.byte	0x04, 0x1c
        /*00ea*/ 	.short	(.L_214 - .L_213)


	//   ....[0]....
.L_213:
        /*00ec*/ 	.word	0x000000c0


	//   ....[1]....
        /*00f0*/ 	.word	0x00000510


	//----- nvinfo : EIATTR_CBANK_PARAM_SIZE
	.align		4
.L_214:
        /*00f4*/ 	.byte	0x03, 0x19
        /*00f6*/ 	.short	0x0084


	//----- nvinfo : EIATTR_PARAM_CBANK
	.align		4
        /*00f8*/ 	.byte	0x04, 0x0a
        /*00fa*/ 	.short	(.L_216 - .L_215)
	.align		4
.L_215:
        /*00fc*/ 	.word	index@(.nv.constant0._Z43cuda_VolumetricMaxUnpooling_updateGradInputIN3c104HalfEEvPT_iii15THCDeviceTensorIlLi4Ei16DefaultPtrTraitsES4_IS2_Li4EiS5_Eiiiiiii)
        /*0100*/ 	.short	0x0380
        /*0102*/ 	.short	0x0084


	//----- nvinfo : EIATTR_SW_WAR
	.align		4
.L_216:
        /*0104*/ 	.byte	0x04, 0x36
        /*0106*/ 	.short	(.L_218 - .L_217)
.L_217:
        /*0108*/ 	.word	0x00000008
.L_218:


//--------------------- .nv.info._Z40cuda_VolumetricMaxUnpooling_updateOutputIN3c104HalfEEv15THCDeviceTensorIT_Li4Ei16DefaultPtrTraitsES2_IlLi4EiS4_EPS3_iiiiiiiiii --------------------------
	.section	.nv.info._Z40cuda_VolumetricMaxUnpooling_updateOutputIN3c104HalfEEv15THCDeviceTensorIT_Li4Ei16DefaultPtrTraitsES2_IlLi4EiS4_EPS3_iiiiiiiiii,"",@"SHT_CUDA_INFO"
	.sectionflags	@""
	.align	4


	//----- nvinfo : EIATTR_CUDA_API_VERSION
	.align		4
        /*0000*/ 	.byte	0x04, 0x37
        /*0002*/ 	.short	(.L_220 - .L_219)
.L_219:
        /*0004*/ 	.word	0x00000082


	//----- nvinfo : EIATTR_KPARAM_INFO
	.align		4
.L_220:
        /*0008*/ 	.byte	0x04, 0x17
        /*000a*/ 	.short	(.L_222 - .L_221)
.L_221:
        /*000c*/ 	.word	0x00000000
        /*0010*/ 	.short	0x000c
        /*0012*/ 	.short	0x007c
        /*0014*/ 	.byte	0x00, 0xf0, 0x11, 0x00


	//----- nvinfo : EIATTR_KPARAM_INFO
	.align		4
.L_222:
        /*0018*/ 	.byte	0x04, 0x17
        /*001a*/ 	.short	(.L_224 - .L_223)
.L_223:
        /*001c*/ 	.word	0x00000000
        /*0020*/ 	.short	0x000b
        /*0022*/ 	.short	0x0078
        /*0024*/ 	.byte	0x00, 0xf0, 0x11, 0x00


	//----- nvinfo : EIATTR_KPARAM_INFO
	.align		4
.L_224:
        /*0028*/ 	.byte	0x04, 0x17
        /*002a*/ 	.short	(.L_226 - .L_225)
.L_225:
        /*002c*/ 	.word	0x00000000
        /*0030*/ 	.short	0x000a
        /*0032*/ 	.short	0x0074
        /*0034*/ 	.byte	0x00, 0xf0, 0x11, 0x00


	//----- nvinfo : EIATTR_KPARAM_INFO
	.align		4
.L_226:
        /*0038*/ 	.byte	0x04, 0x17
        /*003a*/ 	.short	(.L_228 - .L_227)
.L_227:
        /*003c*/ 	.word	0x00000000
        /*0040*/ 	.short	0x0009
        /*0042*/ 	.short	0x0070
        /*0044*/ 	.byte	0x00, 0xf0, 0x11, 0x00


	//----- nvinfo : EIATTR_KPARAM_INFO
	.align		4
.L_228:
        /*0048*/ 	.byte	0x04, 0x17
        /*004a*/ 	.short	(.L_230 - .L_229)
.L_229:
        /*004c*/ 	.word	0x00000000
        /*0050*/ 	.short	0x0008
        /*0052*/ 	.short	0x006c
        /*0054*/ 	.byte	0x00, 0xf0, 0x11, 0x00


	//----- nvinfo : EIATTR_KPARAM_INFO
	.align		4
.L_230:
        /*0058*/ 	.byte	0x04, 0x17
        /*005a*/ 	.short	(.L_232 - .L_231)
.L_231:
        /*005c*/ 	.word	0x00000000
        /*0060*/ 	.short	0x0007
        /*0062*/ 	.short	0x0068
        /*0064*/ 	.byte	0x00, 0xf0, 0x11, 0x00


	//----- nvinfo : EIATTR_KPARAM_INFO
	.align		4
.L_232:
        /*0068*/ 	.byte	0x04, 0x17
        /*006a*/ 	.short	(.L_234 - .L_233)
.L_233:
        /*006c*/ 	.word	0x00000000
        /*0070*/ 	.short	0x0006
        /*0072*/ 	.short	0x0064
        /*0074*/ 	.byte	0x00, 0xf0, 0x11, 0x00


	//----- nvinfo : EIATTR_KPARAM_INFO
	.align		4
.L_234:
        /*0078*/ 	.byte	0x04, 0x17
        /*007a*/ 	.short	(.L_236 - .L_235)
.L_235:
        /*007c*/ 	.word	0x00000000
        /*0080*/ 	.short	0x0005
        /*0082*/ 	.short	0x0060
        /*0084*/ 	.byte	0x00, 0xf0, 0x11, 0x00


	//----- nvinfo : EIATTR_KPARAM_INFO
	.align		4
.L_236:
        /*0088*/ 	.byte	0x04, 0x17
        /*008a*/ 	.short	(.L_238 - .L_237)
.L_237:
        /*008c*/ 	.word	0x00000000
        /*0090*/ 	.short	0x0004
        /*0092*/ 	.short	0x005c
        /*0094*/ 	.byte	0x00, 0xf0, 0x11, 0x00


	//----- nvinfo : EIATTR_KPARAM_INFO
	.align		4
.L_238:
        /*0098*/ 	.byte	0x04, 0x17
        /*009a*/ 	.short	(.L_240 - .L_239)
.L_239:
        /*009c*/ 	.word	0x00000000
        /*00a0*/ 	.short	0x0003
        /*00a2*/ 	.short	0x0058
        /*00a4*/ 	.byte	0x00, 0xf0, 0x11, 0x00


	//----- nvinfo : EIATTR_KPARAM_INFO
	.align		4
.L_240:
        /*00a8*/ 	.byte	0x04, 0x17
        /*00aa*/ 	.short	(.L_242 - .L_241)
.L_241:
        /*00ac*/ 	.word	0x00000000
        /*00b0*/ 	.short	0x0002
        /*00b2*/ 	.short	0x0050
        /*00b4*/ 	.byte	0x00, 0xf0, 0x21, 0x00


	//----- nvinfo : EIATTR_KPARAM_INFO
	.align		4
.L_242:
        /*00b8*/ 	.byte	0x04, 0x17
        /*00ba*/ 	.short	(.L_244 - .L_243)
.L_243:
        /*00bc*/ 	.word	0x00000000
        /*00c0*/ 	.short	0x0001
        /*00c2*/ 	.short	0x0028
        /*00c4*/ 	.byte	0x00, 0xf0, 0xa1, 0x00


	//----- nvinfo : EIATTR_KPARAM_INFO
	.align		4
.L_244:
        /*00c8*/ 	.byte	0x04, 0x17
        /*00ca*/ 	.short	(.L_246 - .L_245)
.L_245:
        /*00cc*/ 	.word	0x00000000
        /*00d0*/ 	.short	0x0000
        /*00d2*/ 	.short	0x0000
        /*00d4*/ 	.byte	0x00, 0xf0, 0xa1, 0x00


	//----- nvinfo : EIATTR_SPARSE_MMA_MASK
	.align		4
.L_246:
        /*00d8*/ 	.byte	0x03, 0x50
        /*00da*/ 	.short	0x0000


	//----- nvinfo : EIATTR_MAXREG_COUNT
	.align		4
        /*00dc*/ 	.byte	0x03, 0x1b
        /*00de*/ 	.short	0x00ff


	//----- nvinfo : EIATTR_MERCURY_ISA_VERSION
	.align		4
        /*00e0*/ 	.byte	0x03, 0x5f
        /*00e2*/ 	.short	0x0101


	//----- nvinfo : EIATTR_VRC_CTA_INIT_COUNT
	.align		4
        /*00e4*/ 	.byte	0x02, 0x4a
	.zero		1
	.zero		1


	//----- nvinfo : EIATTR_EXIT_INSTR_OFFSETS
	.align		4
        /*00e8*/ 	.byte	0x04, 0x1c
        /*00ea*/ 	.short	(.L_248 - .L_247)


	//   ....[0]....
.L_247:
        /*00ec*/ 	.word	0x00000090


	//   ....[1]....
        /*00f0*/ 	.word	0x00000120


	//   ....[2]....
        /*00f4*/ 	.word	0x000005b0


	//----- nvinfo : EIATTR_CBANK_PARAM_SIZE
	.align		4
.L_248:
        /*00f8*/ 	.byte	0x03, 0x19
        /*00fa*/ 	.short	0x0080


	//----- nvinfo : EIATTR_PARAM_CBANK
	.align		4
        /*00fc*/ 	.byte	0x04, 0x0a
        /*00fe*/ 	.short	(.L_250 - .L_249)
	.align		4
.L_249:
        /*0100*/ 	.word	index@(.nv.constant0._Z40cuda_VolumetricMaxUnpooling_updateOutputIN3c104HalfEEv15THCDeviceTensorIT_Li4Ei16DefaultPtrTraitsES2_IlLi4EiS4_EPS3_iiiiiiiiii)
        /*0104*/ 	.short	0x0380
        /*0106*/ 	.short	0x0080


	//----- nvinfo : EIATTR_SW_WAR
	.align		4
.L_250:
        /*0108*/ 	.byte	0x04, 0x36
        /*010a*/ 	.short	(.L_252 - .L_251)
.L_251:
        /*010c*/ 	.word	0x00000008
.L_252:


//--------------------- .nv.callgraph             --------------------------
	.section	.nv.callgraph,"",@"SHT_CUDA_CALLGRAPH"
	.align	4
	.sectionentsize	8
	.align		4
        /*0000*/ 	.word	0x00000000
	.align		4
        /*0004*/ 	.word	0xffffffff
	.align		4
        /*0008*/ 	.word	0x00000000
	.align		4
        /*000c*/ 	.word	0xfffffffe
	.align		4
        /*0010*/ 	.word	0x00000000
	.align		4
        /*0014*/ 	.word	0xfffffffd
	.align		4
        /*0018*/ 	.word	0x00000000
	.align		4
        /*001c*/ 	.word	0xfffffffc


//--------------------- .nv.constant4             --------------------------
	.section	.nv.constant4,"a",@progbits
	.align	8
	.align		8
.nv.constant4:
        /*0000*/ 	.dword	_ZTVSt9basic_iosIcSt11char_traitsIcEE
	.align		8
        /*0008*/ 	.dword	_ZTTSo
	.align		8
        /*0010*/ 	.dword	_ZTVSt15basic_streambufIcSt11char_traitsIcEE
	.align		8
        /*0018*/ 	.dword	_ZTVNSt7__cxx1115basic_stringbufIcSt11char_traitsIcESaIcEEE
	.align		8
        /*0020*/ 	.dword	_ZTTNSt7__cxx1119basic_ostringstreamIcSt11char_traitsIcESaIcEEE
	.align		8
        /*0028*/ 	.dword	_ZTVN10__cxxabiv117__class_type_infoE
	.align		8
        /*0030*/ 	.dword	_ZTVN10__cxxabiv120__si_class_type_infoE
	.align		8
        /*0038*/ 	.dword	_ZTVN3c105ErrorE
	.align		8
        /*0040*/ 	.dword	__T23
	.align		8
        /*0048*/ 	.dword	__T24
	.align		8
        /*0050*/ 	.dword	__T25
	.align		8
        /*0058*/ 	.dword	__T26
	.align		8
        /*0060*/ 	.dword	__T27


//--------------------- .text._Z43cuda_VolumetricMaxUnpooling_updateGradInputIdEvPT_iii15THCDeviceTensorIlLi4Ei16DefaultPtrTraitsES2_IS0_Li4EiS3_Eiiiiiii --------------------------
	.section	.text._Z43cuda_VolumetricMaxUnpooling_updateGradInputIdEvPT_iii15THCDeviceTensorIlLi4Ei16DefaultPtrTraitsES2_IS0_Li4EiS3_Eiiiiiii,"ax",@progbits
	.align	128
        .global         _Z43cuda_VolumetricMaxUnpooling_updateGradInputIdEvPT_iii15THCDeviceTensorIlLi4Ei16DefaultPtrTraitsES2_IS0_Li4EiS3_Eiiiiiii
        .type           _Z43cuda_VolumetricMaxUnpooling_updateGradInputIdEvPT_iii15THCDeviceTensorIlLi4Ei16DefaultPtrTraitsES2_IS0_Li4EiS3_Eiiiiiii,@function
        .size           _Z43cuda_VolumetricMaxUnpooling_updateGradInputIdEvPT_iii15THCDeviceTensorIlLi4Ei16DefaultPtrTraitsES2_IS0_Li4EiS3_Eiiiiiii,(.L_x_6 - _Z43cuda_VolumetricMaxUnpooling_updateGradInputIdEvPT_iii15THCDeviceTensorIlLi4Ei16DefaultPtrTraitsES2_IS0_Li4EiS3_Eiiiiiii)
        .other          _Z43cuda_VolumetricMaxUnpooling_updateGradInputIdEvPT_iii15THCDeviceTensorIlLi4Ei16DefaultPtrTraitsES2_IS0_Li4EiS3_Eiiiiiii,@"STO_CUDA_ENTRY STV_DEFAULT"
_Z43cuda_VolumetricMaxUnpooling_updateGradInputIdEvPT_iii15THCDeviceTensorIlLi4Ei16DefaultPtrTraitsES2_IS0_Li4EiS3_Eiiiiiii:
.text._Z43cuda_VolumetricMaxUnpooling_updateGradInputIdEvPT_iii15THCDeviceTensorIlLi4Ei16DefaultPtrTraitsES2_IS0_Li4EiS3_Eiiiiiii:
[----:B------:R-:W-:Y:S01]  /*0000*/  LDC R1, c[0x0][0x37c] ;  /* 0x0000df00ff017b82 */ /* 0x000fe20000000800 */
[----:B------:R-:W0:Y:S01]  /*0010*/  S2R R0, SR_CTAID.X ;  /* 0x0000000000007919 */ /* 0x000e220000002500 */
[----:B------:R-:W0:Y:S01]  /*0020*/  LDCU UR4, c[0x0][0x360] ;  /* 0x00006c00ff0477ac */ /* 0x000e220008000800 */
[----:B------:R-:W0:Y:S01]  /*0030*/  S2R R3, SR_TID.X ;  /* 0x0000000000037919 */ /* 0x000e220000002100 */
[----:B------:R-:W1:Y:S01]  /*0040*/  LDCU UR5, c[0x0][0x364] ;  /* 0x00006c80ff0577ac */ /* 0x000e620008000800 */
[----:B------:R-:W1:Y:S01]  /*0050*/  S2R R4, SR_CTAID.Y ;  /* 0x0000000000047919 */ /* 0x000e620000002600 */
[----:B------:R-:W2:Y:S01]  /*0060*/  LDCU.64 UR6, c[0x0][0x3e0] ;  /* 0x00007c00ff0677ac */ /* 0x000ea20008000a00 */
[----:B------:R-:W1:Y:S01]  /*0070*/  S2R R5, SR_TID.Y ;  /* 0x0000000000057919 */ /* 0x000e620000002200 */
[----:B0-----:R-:W-:-:S05]  /*0080*/  IMAD R0, R0, UR4, R3 ;  /* 0x0000000400007c24 */ /* 0x001fca000f8e0203 */
[----:B--2---:R-:W-:Y:S01]  /*0090*/  ISETP.GE.AND P0, PT, R0, UR7, PT ;  /* 0x0000000700007c0c */ /* 0x004fe2000bf06270 */
[----:B-1----:R-:W-:-:S05]  /*00a0*/  IMAD R4, R4, UR5, R5 ;  /* 0x0000000504047c24 */ /* 0x002fca000f8e0205 */
[----:B------:R-:W-:-:S13]  /*00b0*/  ISETP.LT.AND P0, PT, R4, UR6, !P0 ;  /* 0x0000000604007c0c */ /* 0x000fda000c701270 */
[----:B------:R-:W-:Y:S05]  /*00c0*/  @!P0 EXIT ;  /* 0x000000000000894d */ /* 0x000fea0003800000 */
[----:B------:R-:W0:Y:S01]  /*00d0*/  LDC R7, c[0x0][0x3dc] ;  /* 0x0000f700ff077b82 */ /* 0x000e220000000800 */
[----:B------:R-:W1:Y:S01]  /*00e0*/  LDCU UR5, c[0x0][0x400] ;  /* 0x00008000ff0577ac */ /* 0x000e620008000800 */
[----:B------:R-:W2:Y:S06]  /*00f0*/  LDCU.64 UR8, c[0x0][0x398] ;  /* 0x00007300ff0877ac */ /* 0x000eac0008000a00 */
[----:B------:R-:W1:Y:S01]  /*0100*/  S2UR UR4, SR_CTAID.Z ;  /* 0x00000000000479c3 */ /* 0x000e620000002700 */
[----:B0-----:R-:W0:Y:S01]  /*0110*/  I2F.U32.RP R5, R7 ;  /* 0x0000000700057306 */ /* 0x001e220000209000 */
[----:B-1----:R-:W-:-:S07]  /*0120*/  UIADD3 UR4, UPT, UPT, UR4, UR5, URZ ;  /* 0x0000000504047290 */ /* 0x002fce000fffe0ff */
[----:B0-----:R-:W0:Y:S02]  /*0130*/  MUFU.RCP R5, R5 ;  /* 0x0000000500057308 */ /* 0x001e240000001000 */
[----:B0-----:R-:W-:Y:S01]  /*0140*/  VIADD R2, R5, 0xffffffe ;  /* 0x0ffffffe05027836 */ /* 0x001fe20000000000 */
[----:B------:R-:W-:-:S05]  /*0150*/  LOP3.LUT R5, RZ, R7, RZ, 0x33, !PT ;  /* 0x00000007ff057212 */ /* 0x000fca00078e33ff */
[----:B------:R0:W1:Y:S02]  /*0160*/  F2I.FTZ.U32.TRUNC.NTZ R3, R2 ;  /* 0x0000000200037305 */ /* 0x000064000021f000 */
[----:B0-----:R-:W-:Y:S02]  /*0170*/  IMAD.MOV.U32 R2, RZ, RZ, RZ ;  /* 0x000000ffff027224 */ /* 0x001fe400078e00ff */
[----:B-1----:R-:W-:-:S04]  /*0180*/  IMAD.MOV R6, RZ, RZ, -R3 ;  /* 0x000000ffff067224 */ /* 0x002fc800078e0a03 */
[----:B------:R-:W-:-:S04]  /*0190*/  IMAD R9, R6, R7, RZ ;  /* 0x0000000706097224 */ /* 0x000fc800078e02ff */
[----:B------:R-:W-:-:S06]  /*01a0*/  IMAD.HI.U32 R3, R3, R9, R2 ;  /* 0x0000000903037227 */ /* 0x000fcc00078e0002 */
[----:B------:R-:W-:-:S04]  /*01b0*/  IMAD.HI.U32 R3, R3, UR4, RZ ;  /* 0x0000000403037c27 */ /* 0x000fc8000f8e00ff */
[----:B------:R-:W-:-:S04]  /*01c0*/  IMAD.MOV R6, RZ, RZ, -R3 ;  /* 0x000000ffff067224 */ /* 0x000fc800078e0a03 */
[----:B------:R-:W-:Y:S01]  /*01d0*/  IMAD R6, R7, R6, UR4 ;  /* 0x0000000407067e24 */ /* 0x000fe2000f8e0206 */
[----:B------:R-:W0:Y:S04]  /*01e0*/  LDCU.128 UR4, c[0x0][0x3a0] ;  /* 0x00007400ff0477ac */ /* 0x000e280008000c00 */
[----:B------:R-:W-:-:S13]  /*01f0*/  ISETP.GE.U32.AND P1, PT, R6, R7, PT ;  /* 0x000000070600720c */ /* 0x000fda0003f26070 */
[----:B------:R-:W-:Y:S02]  /*0200*/  @P1 IMAD.IADD R6, R6, 0x1, -R7 ;  /* 0x0000000106061824 */ /* 0x000fe400078e0a07 */
[----:B------:R-:W-:Y:S01]  /*0210*/  @P1 VIADD R3, R3, 0x1 ;  /* 0x0000000103031836 */ /* 0x000fe20000000000 */
[----:B------:R-:W-:Y:S01]  /*0220*/  ISETP.NE.U32.AND P1, PT, R7, RZ, PT ;  /* 0x000000ff0700720c */ /* 0x000fe20003f25070 */
[----:B0-----:R-:W-:Y:S01]  /*0230*/  IMAD R8, R4, UR6, RZ ;  /* 0x0000000604087c24 */ /* 0x001fe2000f8e02ff */
[----:B------:R-:W-:-:S04]  /*0240*/  ISETP.GE.U32.AND P0, PT, R6, R7, PT ;  /* 0x000000070600720c */ /* 0x000fc80003f06070 */
[----:B------:R-:W-:-:S09]  /*0250*/  SHF.R.S32.HI R10, RZ, 0x1f, R8 ;  /* 0x0000001fff0a7819 */ /* 0x000fd20000011408 */
[----:B------:R-:W-:Y:S02]  /*0260*/  @P0 IMAD.IADD R6, R6, 0x1, -R7 ;  /* 0x0000000106060824 */ /* 0x000fe400078e0a07 */
[----:B------:R-:W-:Y:S02]  /*0270*/  @P0 VIADD R3, R3, 0x1 ;  /* 0x0000000103030836 */ /* 0x000fe40000000000 */
[----:B------:R-:W-:Y:S01]  /*0280*/  IMAD R7, R0, UR7, RZ ;  /* 0x0000000700077c24 */ /* 0x000fe2000f8e02ff */
[C---:B------:R-:W-:Y:S01]  /*0290*/  SEL R6, R5.reuse, R6, !P1 ;  /* 0x0000000605067207 */ /* 0x040fe20004800000 */
[----:B------:R-:W0:Y:S01]  /*02a0*/  LDCU.64 UR6, c[0x0][0x358] ;  /* 0x00006b00ff0677ac */ /* 0x000e220008000a00 */
[----:B------:R-:W-:-:S03]  /*02b0*/  SEL R5, R5, R3, !P1 ;  /* 0x0000000305057207 */ /* 0x000fc60004800000 */
[----:B------:R-:W-:Y:S01]  /*02c0*/  IMAD R3, R6, UR5, RZ ;  /* 0x0000000506037c24 */ /* 0x000fe2000f8e02ff */
[----:B------:R-:W1:Y:S01]  /*02d0*/  LDCU UR5, c[0x0][0x390] ;  /* 0x00007200ff0577ac */ /* 0x000e620008000800 */
[----:B------:R-:W-:-:S03]  /*02e0*/  IMAD R2, R5, UR4, RZ ;  /* 0x0000000405027c24 */ /* 0x000fc6000f8e02ff */
[--C-:B------:R-:W-:Y:S02]  /*02f0*/  IADD3 R9, P0, P1, R3, R8, R7.reuse ;  /* 0x0000000803097210 */ /* 0x100fe4000791e007 */
[----:B------:R-:W-:Y:S02]  /*0300*/  SHF.R.S32.HI R7, RZ, 0x1f, R7 ;  /* 0x0000001fff077819 */ /* 0x000fe40000011407 */
[----:B------:R-:W-:-:S04]  /*0310*/  SHF.R.S32.HI R3, RZ, 0x1f, R3 ;  /* 0x0000001fff037819 */ /* 0x000fc80000011403 */
[----:B------:R-:W-:Y:S02]  /*0320*/  IADD3.X R7, PT, PT, R3, R10, R7, P0, P1 ;  /* 0x0000000a03077210 */ /* 0x000fe400007e2407 */
[----:B------:R-:W-:-:S04]  /*0330*/  IADD3 R3, P0, PT, R2, R9, RZ ;  /* 0x0000000902037210 */ /* 0x000fc80007f1e0ff */
[----:B------:R-:W-:Y:S02]  /*0340*/  LEA.HI.X.SX32 R2, R2, R7, 0x1, P0 ;  /* 0x0000000702027211 */ /* 0x000fe400000f0eff */
[----:B--2---:R-:W-:-:S04]  /*0350*/  LEA R8, P0, R3, UR8, 0x3 ;  /* 0x0000000803087c11 */ /* 0x004fc8000f8018ff */
[----:B------:R-:W-:Y:S01]  /*0360*/  LEA.HI.X R9, R3, UR9, R2, 0x3, P0 ;  /* 0x0000000903097c11 */ /* 0x000fe200080f1c02 */
[----:B------:R-:W2:Y:S04]  /*0370*/  LDCU.128 UR8, c[0x0][0x380] ;  /* 0x00007000ff0877ac */ /* 0x000ea80008000c00 */
[----:B0-----:R-:W3:Y:S01]  /*0380*/  LDG.E.64 R2, desc[UR6][R8.64] ;  /* 0x0000000608027981 */ /* 0x001ee2000c1e1b00 */
[----:B--2---:R-:W-:-:S04]  /*0390*/  UIMAD UR4, UR11, UR10, URZ ;  /* 0x0000000a0b0472a4 */ /* 0x004fc8000f8e02ff */
[----:B-1----:R-:W-:-:S06]  /*03a0*/  UIMAD UR4, UR4, UR5, URZ ;  /* 0x00000005040472a4 */ /* 0x002fcc000f8e02ff */
[----:B------:R-:W-:-:S05]  /*03b0*/  IMAD R7, R5, UR4, RZ ;  /* 0x0000000405077c24 */ /* 0x000fca000f8e02ff */
[----:B------:R-:W0:Y:S01]  /*03c0*/  LDCU.64 UR4, c[0x0][0x3d0] ;  /* 0x00007a00ff0477ac */ /* 0x000e220008000a00 */
[----:B---3--:R-:W-:-:S04]  /*03d0*/  IADD3 R10, P0, PT, R7, R2, RZ ;  /* 0x00000002070a7210 */ /* 0x008fc80007f1e0ff */
[----:B------:R-:W-:Y:S02]  /*03e0*/  LEA.HI.X.SX32 R3, R7, R3, 0x1, P0 ;  /* 0x0000000307037211 */ /* 0x000fe400000f0eff */
[----:B------:R-:W-:-:S04]  /*03f0*/  LEA R2, P0, R10, UR8, 0x3 ;  /* 0x000000080a027c11 */ /* 0x000fc8000f8018ff */
[----:B------:R-:W-:Y:S01]  /*0400*/  LEA.HI.X R3, R10, UR9, R3, 0x3, P0 ;  /* 0x000000090a037c11 */ /* 0x000fe200080f1c03 */
[----:B------:R-:W1:Y:S05]  /*0410*/  LDCU.128 UR8, c[0x0][0x3c0] ;  /* 0x00007800ff0877ac */ /* 0x000e6a0008000c00 */
[----:B------:R-:W2:Y:S01]  /*0420*/  LDG.E.64 R2, desc[UR6][R2.64] ;  /* 0x0000000602027981 */ /* 0x000ea2000c1e1b00 */
[----:B0-----:R-:W-:Y:S02]  /*0430*/  IMAD R7, R4, UR4, RZ ;  /* 0x0000000404077c24 */ /* 0x001fe4000f8e02ff */
[----:B------:R-:W-:-:S03]  /*0440*/  IMAD R0, R0, UR5, RZ ;  /* 0x0000000500007c24 */ /* 0x000fc6000f8e02ff */
[----:B------:R-:W-:Y:S01]  /*0450*/  SHF.R.S32.HI R9, RZ, 0x1f, R7 ;  /* 0x0000001fff097819 */ /* 0x000fe20000011407 */
[----:B-1----:R-:W-:Y:S02]  /*0460*/  IMAD R6, R6, UR11, RZ ;  /* 0x0000000b06067c24 */ /* 0x002fe4000f8e02ff */
[----:B------:R-:W-:-:S03]  /*0470*/  IMAD R5, R5, UR10, RZ ;  /* 0x0000000a05057c24 */ /* 0x000fc6000f8e02ff */
[--C-:B------:R-:W-:Y:S02]  /*0480*/  IADD3 R4, P0, P1, R6, R7, R0.reuse ;  /* 0x0000000706047210 */ /* 0x100fe4000791e000 */
[----:B------:R-:W-:Y:S02]  /*0490*/  SHF.R.S32.HI R0, RZ, 0x1f, R0 ;  /* 0x0000001fff007819 */ /* 0x000fe40000011400 */
[----:B------:R-:W-:-:S04]  /*04a0*/  SHF.R.S32.HI R6, RZ, 0x1f, R6 ;  /* 0x0000001fff067819 */ /* 0x000fc80000011406 */
[----:B------:R-:W-:Y:S02]  /*04b0*/  IADD3.X R6, PT, PT, R6, R9, R0, P0, P1 ;  /* 0x0000000906067210 */ /* 0x000fe400007e2400 */
[----:B------:R-:W-:-:S04]  /*04c0*/  IADD3 R0, P0, PT, R5, R4, RZ ;  /* 0x0000000405007210 */ /* 0x000fc80007f1e0ff */
[----:B------:R-:W-:Y:S02]  /*04d0*/  LEA.HI.X.SX32 R5, R5, R6, 0x1, P0 ;  /* 0x0000000605057211 */ /* 0x000fe400000f0eff */
[----:B------:R-:W-:-:S04]  /*04e0*/  LEA R4, P0, R0, UR8, 0x3 ;  /* 0x0000000800047c11 */ /* 0x000fc8000f8018ff */
[----:B------:R-:W-:-:S05]  /*04f0*/  LEA.HI.X R5, R0, UR9, R5, 0x3, P0 ;  /* 0x0000000900057c11 */ /* 0x000fca00080f1c05 */
[----:B--2---:R-:W-:Y:S01]  /*0500*/  STG.E.64 desc[UR6][R4.64], R2 ;  /* 0x0000000204007986 */ /* 0x004fe2000c101b06 */
[----:B------:R-:W-:Y:S05]  /*0510*/  EXIT ;  /* 0x000000000000794d */ /* 0x000fea0003800000 */
.L_x_0:
[----:B------:R-:W-:-:S00]  /*0520*/  BRA `(.L_x_0) ;  /* 0xfffffffc00fc7947 */ /* 0x000fc0000383ffff */
[----:B------:R-:W-:-:S00]  /*0530*/  NOP ;  /* 0x0000000000007918 */ /* 0x000fc00000000000 */
        /* <DEDUP_REMOVED lines=12> */
.L_x_6:


//--------------------- .text._Z40cuda_VolumetricMaxUnpooling_updateOutputIdEv15THCDeviceTensorIT_Li4Ei16DefaultPtrTraitsES0_IlLi4EiS2_EPS1_iiiiiiiiii --------------------------
	.section	.text._Z40cuda_VolumetricMaxUnpooling_updateOutputIdEv15THCDeviceTensorIT_Li4Ei16DefaultPtrTraitsES0_IlLi4EiS2_EPS1_iiiiiiiiii,"ax",@progbits
	.align	128
        .global         _Z40cuda_VolumetricMaxUnpooling_updateOutputIdEv15THCDeviceTensorIT_Li4Ei16DefaultPtrTraitsES0_IlLi4EiS2_EPS1_iiiiiiiiii
        .type           _Z40cuda_VolumetricMaxUnpooling_updateOutputIdEv15THCDeviceTensorIT_Li4Ei16DefaultPtrTraitsES0_IlLi4EiS2_EPS1_iiiiiiiiii,@function
        .size           _Z40cuda_VolumetricMaxUnpooling_updateOutputIdEv15THCDeviceTensorIT_Li4Ei16DefaultPtrTraitsES0_IlLi4EiS2_EPS1_iiiiiiiiii,(.L_x_7 - _Z40cuda_VolumetricMaxUnpooling_updateOutputIdEv15THCDeviceTensorIT_Li4Ei16DefaultPtrTraitsES0_IlLi4EiS2_EPS1_iiiiiiiiii)
        .other          _Z40cuda_VolumetricMaxUnpooling_updateOutputIdEv15THCDeviceTensorIT_Li4Ei16DefaultPtrTraitsES0_IlLi4EiS2_EPS1_iiiiiiiiii,@"STO_CUDA_ENTRY STV_DEFAULT"
_Z40cuda_VolumetricMaxUnpooling_updateOutputIdEv15THCDeviceTensorIT_Li4Ei16DefaultPtrTraitsES0_IlLi4EiS2_EPS1_iiiiiiiiii:
.text._Z40cuda_VolumetricMaxUnpooling_updateOutputIdEv15THCDeviceTensorIT_Li4Ei16DefaultPtrTraitsES0_IlLi4EiS2_EPS1_iiiiiiiiii:
[----:B------:R-:W-:Y:S01]  /*0000*/  LDC R1, c[0x0][0x37c] ;  /* 0x0000df00ff017b82 */ /* 0x000fe20000000800 */
[----:B------:R-:W0:Y:S01]  /*0010*/  S2R R2, SR_CTAID.Y ;  /* 0x0000000000027919 */ /* 0x000e220000002600 */
[----:B------:R-:W0:Y:S01]  /*0020*/  LDCU UR4, c[0x0][0x364] ;  /* 0x00006c80ff0477ac */ /* 0x000e220008000800 */
[----:B------:R-:W0:Y:S01]  /*0030*/  S2R R3, SR_TID.Y ;  /* 0x0000000000037919 */ /* 0x000e220000002200 */
[----:B------:R-:W1:Y:S01]  /*0040*/  LDCU UR5, c[0x0][0x3a0] ;  /* 0x00007400ff0577ac */ /* 0x000e620008000800 */
[----:B0-----:R-:W-:Y:S01]  /*0050*/  IMAD R2, R2, UR4, R3 ;  /* 0x0000000402027c24 */ /* 0x001fe2000f8e0203 */
[----:B-1----:R-:W-:-:S04]  /*0060*/  USHF.R.S32.HI UR4, URZ, 0x1f, UR5 ;  /* 0x0000001fff047899 */ /* 0x002fc80008011405 */
[----:B------:R-:W-:-:S04]  /*0070*/  ISETP.GE.U32.AND P0, PT, R2, UR5, PT ;  /* 0x0000000502007c0c */ /* 0x000fc8000bf06070 */
[----:B------:R-:W-:-:S13]  /*0080*/  ISETP.GE.AND.EX P0, PT, RZ, UR4, PT, P0 ;  /* 0x00000004ff007c0c */ /* 0x000fda000bf06300 */
[----:B------:R-:W-:Y:S05]  /*0090*/  @P0 EXIT ;  /* 0x000000000000094d */ /* 0x000fea0003800000 */
[----:B------:R-:W0:Y:S01]  /*00a0*/  S2R R0, SR_TID.X ;  /* 0x0000000000007919 */ /* 0x000e220000002100 */
[----:B------:R-:W0:Y:S01]  /*00b0*/  S2UR UR4, SR_CTAID.X ;  /* 0x00000000000479c3 */ /* 0x000e220000002500 */
[----:B------:R-:W1:Y:S07]  /*00c0*/  LDCU UR5, c[0x0][0x3a4] ;  /* 0x00007480ff0577ac */ /* 0x000e6e0008000800 */
[----:B------:R-:W0:Y:S02]  /*00d0*/  LDC R3, c[0x0][0x360] ;  /* 0x0000d800ff037b82 */ /* 0x000e240000000800 */
[----:B0-----:R-:W-:Y:S01]  /*00e0*/  IMAD R3, R3, UR4, R0 ;  /* 0x0000000403037c24 */ /* 0x001fe2000f8e0200 */
[----:B-1----:R-:W-:-:S04]  /*00f0*/  USHF.R.S32.HI UR4, URZ, 0x1f, UR5 ;  /* 0x0000001fff047899 */ /* 0x002fc80008011405 */
[----:B------:R-:W-:-:S04]  /*0100*/  ISETP.GE.U32.AND P0, PT, R3, UR5, PT ;  /* 0x0000000503007c0c */ /* 0x000fc8000bf06070 */
[----:B------:R-:W-:-:S13]  /*0110*/  ISETP.GE.AND.EX P0, PT, RZ, UR4, PT, P0 ;  /* 0x00000004ff007c0c */ /* 0x000fda000bf06300 */
[----:B------:R-:W-:Y:S05]  /*0120*/  @P0 EXIT ;  /* 0x000000000000094d */ /* 0x000fea0003800000 */
[----:B------:R-:W0:Y:S01]  /*0130*/  LDC R7, c[0x0][0x39c] ;  /* 0x0000e700ff077b82 */ /* 0x000e220000000800 */
[----:B------:R-:W1:Y:S01]  /*0140*/  LDCU UR5, c[0x0][0x3fc] ;  /* 0x00007f80ff0577ac */ /* 0x000e620008000800 */
[----:B------:R-:W2:Y:S06]  /*0150*/  LDCU.128 UR8, c[0x0][0x3b0] ;  /* 0x00007600ff0877ac */ /* 0x000eac0008000c00 */
[----:B------:R-:W1:Y:S01]  /*0160*/  S2UR UR4, SR_CTAID.Z ;  /* 0x00000000000479c3 */ /* 0x000e620000002700 */
[----:B------:R-:W3:Y:S01]  /*0170*/  LDCU.64 UR6, c[0x0][0x3a8] ;  /* 0x00007500ff0677ac */ /* 0x000ee20008000a00 */
[----:B------:R-:W4:Y:S01]  /*0180*/  LDCU.128 UR12, c[0x0][0x380] ;  /* 0x00007000ff0c77ac */ /* 0x000f220008000c00 */
[----:B--2---:R-:W-:Y:S01]  /*0190*/  IMAD R8, R2, UR10, RZ ;  /* 0x0000000a02087c24 */ /* 0x004fe2000f8e02ff */
[----:B0-----:R-:W0:Y:S04]  /*01a0*/  I2F.U32.RP R0, R7 ;  /* 0x0000000700007306 */ /* 0x001e280000209000 */
[----:B------:R-:W-:Y:S01]  /*01b0*/  SHF.R.S32.HI R10, RZ, 0x1f, R8 ;  /* 0x0000001fff0a7819 */ /* 0x000fe20000011408 */
[----:B-1----:R-:W-:-:S03]  /*01c0*/  UIADD3 UR4, UPT, UPT, UR4, UR5, URZ ;  /* 0x0000000504047290 */ /* 0x002fc6000fffe0ff */
[----:B0-----:R-:W0:Y:S02]  /*01d0*/  MUFU.RCP R0, R0 ;  /* 0x0000000000007308 */ /* 0x001e240000001000 */
[----:B0-----:R-:W-:-:S06]  /*01e0*/  VIADD R4, R0, 0xffffffe ;  /* 0x0ffffffe00047836 */ /* 0x001fcc0000000000 */
[----:B------:R0:W1:Y:S02]  /*01f0*/  F2I.FTZ.U32.TRUNC.NTZ R5, R4 ;  /* 0x0000000400057305 */ /* 0x000064000021f000 */
[----:B0-----:R-:W-:Y:S02]  /*0200*/  IMAD.MOV.U32 R4, RZ, RZ, RZ ;  /* 0x000000ffff047224 */ /* 0x001fe400078e00ff */
[----:B-1----:R-:W-:-:S04]  /*0210*/  IMAD.MOV R6, RZ, RZ, -R5 ;  /* 0x000000ffff067224 */ /* 0x002fc800078e0a05 */
[----:B------:R-:W-:-:S04]  /*0220*/  IMAD R9, R6, R7, RZ ;  /* 0x0000000706097224 */ /* 0x000fc800078e02ff */
[----:B------:R-:W-:-:S06]  /*0230*/  IMAD.HI.U32 R5, R5, R9, R4 ;  /* 0x0000000905057227 */ /* 0x000fcc00078e0004 */
[----:B------:R-:W-:Y:S01]  /*0240*/  IMAD.HI.U32 R0, R5, UR4, RZ ;  /* 0x0000000405007c27 */ /* 0x000fe2000f8e00ff */
[----:B------:R-:W-:-:S03]  /*0250*/  LOP3.LUT R5, RZ, R7, RZ, 0x33, !PT ;  /* 0x00000007ff057212 */ /* 0x000fc600078e33ff */
[----:B------:R-:W-:-:S04]  /*0260*/  IMAD.MOV R6, RZ, RZ, -R0 ;  /* 0x000000ffff067224 */ /* 0x000fc800078e0a00 */
[----:B------:R-:W-:Y:S01]  /*0270*/  IMAD R4, R7, R6, UR4 ;  /* 0x0000000407047e24 */ /* 0x000fe2000f8e0206 */
[----:B------:R-:W0:Y:S04]  /*0280*/  LDCU.64 UR4, c[0x0][0x390] ;  /* 0x00007200ff0477ac */ /* 0x000e280008000a00 */
[----:B------:R-:W-:-:S13]  /*0290*/  ISETP.GE.U32.AND P1, PT, R4, R7, PT ;  /* 0x000000070400720c */ /* 0x000fda0003f26070 */
[----:B------:R-:W-:Y:S02]  /*02a0*/  @P1 IMAD.IADD R4, R4, 0x1, -R7 ;  /* 0x0000000104041824 */ /* 0x000fe400078e0a07 */
[----:B------:R-:W-:Y:S01]  /*02b0*/  @P1 VIADD R0, R0, 0x1 ;  /* 0x0000000100001836 */ /* 0x000fe20000000000 */
[----:B------:R-:W-:Y:S02]  /*02c0*/  ISETP.NE.U32.AND P1, PT, R7, RZ, PT ;  /* 0x000000ff0700720c */ /* 0x000fe40003f25070 */
[----:B------:R-:W-:-:S13]  /*02d0*/  ISETP.GE.U32.AND P0, PT, R4, R7, PT ;  /* 0x000000070400720c */ /* 0x000fda0003f06070 */
[----:B------:R-:W-:Y:S02]  /*02e0*/  @P0 IMAD.IADD R4, R4, 0x1, -R7 ;  /* 0x0000000104040824 */ /* 0x000fe400078e0a07 */
[----:B------:R-:W-:Y:S02]  /*02f0*/  @P0 VIADD R0, R0, 0x1 ;  /* 0x0000000100000836 */ /* 0x000fe40000000000 */
[----:B------:R-:W-:Y:S01]  /*0300*/  IMAD R7, R3, UR11, RZ ;  /* 0x0000000b03077c24 */ /* 0x000fe2000f8e02ff */
[C---:B------:R-:W-:Y:S01]  /*0310*/  SEL R6, R5.reuse, R4, !P1 ;  /* 0x0000000405067207 */ /* 0x040fe20004800000 */
[----:B------:R-:W1:Y:S01]  /*0320*/  LDCU.64 UR10, c[0x0][0x358] ;  /* 0x00006b00ff0a77ac */ /* 0x000e620008000a00 */
[----:B------:R-:W-:Y:S01]  /*0330*/  SEL R0, R5, R0, !P1 ;  /* 0x0000000005007207 */ /* 0x000fe20004800000 */
[----:B0-----:R-:W-:Y:S02]  /*0340*/  IMAD R3, R3, UR5, RZ ;  /* 0x0000000503037c24 */ /* 0x001fe4000f8e02ff */
[----:B------:R-:W-:-:S02]  /*0350*/  IMAD R5, R6, UR9, RZ ;  /* 0x0000000906057c24 */ /* 0x000fc4000f8e02ff */
[----:B------:R-:W-:Y:S02]  /*0360*/  IMAD R4, R0, UR8, RZ ;  /* 0x0000000800047c24 */ /* 0x000fe4000f8e02ff */
[----:B----4-:R-:W-:Y:S01]  /*0370*/  IMAD R6, R6, UR15, RZ ;  /* 0x0000000f06067c24 */ /* 0x010fe2000f8e02ff */
[--C-:B------:R-:W-:Y:S02]  /*0380*/  IADD3 R9, P0, P1, R5, R8, R7.reuse ;  /* 0x0000000805097210 */ /* 0x100fe4000791e007 */
[----:B------:R-:W-:Y:S02]  /*0390*/  SHF.R.S32.HI R7, RZ, 0x1f, R7 ;  /* 0x0000001fff077819 */ /* 0x000fe40000011407 */
[----:B------:R-:W-:-:S04]  /*03a0*/  SHF.R.S32.HI R5, RZ, 0x1f, R5 ;  /* 0x0000001fff057819 */ /* 0x000fc80000011405 */
[----:B------:R-:W-:Y:S02]  /*03b0*/  IADD3.X R7, PT, PT, R5, R10, R7, P0, P1 ;  /* 0x0000000a05077210 */ /* 0x000fe400007e2407 */
[----:B------:R-:W-:-:S04]  /*03c0*/  IADD3 R5, P0, PT, R4, R9, RZ ;  /* 0x0000000904057210 */ /* 0x000fc80007f1e0ff */
[----:B------:R-:W-:Y:S01]  /*03d0*/  LEA.HI.X.SX32 R8, R4, R7, 0x1, P0 ;  /* 0x0000000704087211 */ /* 0x000fe200000f0eff */
[----:B------:R-:W-:Y:S01]  /*03e0*/  IMAD R7, R2, UR4, RZ ;  /* 0x0000000402077c24 */ /* 0x000fe2000f8e02ff */
[C---:B---3--:R-:W-:Y:S01]  /*03f0*/  LEA R4, P0, R5.reuse, UR6, 0x3 ;  /* 0x0000000605047c11 */ /* 0x048fe2000f8018ff */
[----:B------:R-:W-:Y:S01]  /*0400*/  IMAD R2, R0, UR14, RZ ;  /* 0x0000000e00027c24 */ /* 0x000fe2000f8e02ff */
[----:B------:R-:W0:Y:S02]  /*0410*/  LDCU UR6, c[0x0][0x3e0] ;  /* 0x00007c00ff0677ac */ /* 0x000e240008000800 */
[----:B------:R-:W-:Y:S02]  /*0420*/  LEA.HI.X R5, R5, UR7, R8, 0x3, P0 ;  /* 0x0000000705057c11 */ /* 0x000fe400080f1c08 */
[----:B------:R-:W-:Y:S02]  /*0430*/  SHF.R.S32.HI R9, RZ, 0x1f, R7 ;  /* 0x0000001fff097819 */ /* 0x000fe40000011407 */
[----:B------:R-:W-:-:S02]  /*0440*/  IADD3 R7, P0, P1, R6, R7, R3 ;  /* 0x0000000706077210 */ /* 0x000fc4000791e003 */
[----:B------:R-:W-:Y:S01]  /*0450*/  SHF.R.S32.HI R3, RZ, 0x1f, R3 ;  /* 0x0000001fff037819 */ /* 0x000fe20000011403 */
[----:B-1----:R-:W2:Y:S01]  /*0460*/  LDG.E.64 R4, desc[UR10][R4.64] ;  /* 0x0000000a04047981 */ /* 0x002ea2000c1e1b00 */
[----:B------:R-:W-:-:S04]  /*0470*/  SHF.R.S32.HI R6, RZ, 0x1f, R6 ;  /* 0x0000001fff067819 */ /* 0x000fc80000011406 */
[----:B------:R-:W-:Y:S02]  /*0480*/  IADD3.X R9, PT, PT, R6, R9, R3, P0, P1 ;  /* 0x0000000906097210 */ /* 0x000fe400007e2403 */
[----:B------:R-:W-:-:S04]  /*0490*/  IADD3 R3, P0, PT, R2, R7, RZ ;  /* 0x0000000702037210 */ /* 0x000fc80007f1e0ff */
[----:B------:R-:W-:Y:S02]  /*04a0*/  LEA.HI.X.SX32 R6, R2, R9, 0x1, P0 ;  /* 0x0000000902067211 */ /* 0x000fe400000f0eff */
[----:B------:R-:W-:-:S04]  /*04b0*/  LEA R2, P0, R3, UR12, 0x3 ;  /* 0x0000000c03027c11 */ /* 0x000fc8000f8018ff */
[----:B------:R-:W-:Y:S01]  /*04c0*/  LEA.HI.X R3, R3, UR13, R6, 0x3, P0 ;  /* 0x0000000d03037c11 */ /* 0x000fe200080f1c06 */
[----:B------:R-:W1:Y:S05]  /*04d0*/  LDCU.128 UR12, c[0x0][0x3d0] ;  /* 0x00007a00ff0c77ac */ /* 0x000e6a0008000c00 */
[----:B------:R-:W3:Y:S01]  /*04e0*/  LDG.E.64 R2, desc[UR10][R2.64] ;  /* 0x0000000a02027981 */ /* 0x000ee2000c1e1b00 */
[----:B0-----:R-:W-:Y:S02]  /*04f0*/  USHF.R.S32.HI UR8, URZ, 0x1f, UR6 ;  /* 0x0000001fff087899 */ /* 0x001fe40008011406 */
[----:B-1----:R-:W-:-:S04]  /*0500*/  UIMAD.WIDE UR4, UR15, UR14, URZ ;  /* 0x0000000e0f0472a5 */ /* 0x002fc8000f8e02ff */
[----:B------:R-:W-:Y:S02]  /*0510*/  UIMAD UR5, UR5, UR6, URZ ;  /* 0x00000006050572a4 */ /* 0x000fe4000f8e02ff */
[----:B------:R-:W-:Y:S02]  /*0520*/  UIMAD.WIDE.U32 UR6, UR4, UR6, URZ ;  /* 0x00000006040672a5 */ /* 0x000fe4000f8e00ff */
[----:B------:R-:W-:-:S04]  /*0530*/  UIMAD UR4, UR4, UR8, UR5 ;  /* 0x00000008040472a4 */ /* 0x000fc8000f8e0205 */
[----:B------:R-:W-:-:S06]  /*0540*/  UIADD3 UR4, UPT, UPT, UR7, UR4, URZ ;  /* 0x0000000407047290 */ /* 0x000fcc000fffe0ff */
[C---:B------:R-:W-:Y:S02]  /*0550*/  IMAD R7, R0.reuse, UR4, RZ ;  /* 0x0000000400077c24 */ /* 0x040fe4000f8e02ff */
[----:B--2---:R-:W-:-:S04]  /*0560*/  IMAD.WIDE.U32 R4, R0, UR6, R4 ;  /* 0x0000000600047c25 */ /* 0x004fc8000f8e0004 */
[----:B------:R-:W-:Y:S01]  /*0570*/  IMAD.IADD R5, R5, 0x1, R7 ;  /* 0x0000000105057824 */ /* 0x000fe200078e0207 */
[----:B------:R-:W-:-:S04]  /*0580*/  LEA R6, P0, R4, UR12, 0x3 ;  /* 0x0000000c04067c11 */ /* 0x000fc8000f8018ff */
[----:B------:R-:W-:-:S05]  /*0590*/  LEA.HI.X R7, R4, UR13, R5, 0x3, P0 ;  /* 0x0000000d04077c11 */ /* 0x000fca00080f1c05 */
[----:B---3--:R-:W-:Y:S01]  /*05a0*/  STG.E.64 desc[UR10][R6.64], R2 ;  /* 0x0000000206007986 */ /* 0x008fe2000c101b0a */
[----:B------:R-:W-:Y:S05]  /*05b0*/  EXIT ;  /* 0x000000000000794d */ /* 0x000fea0003800000 */
.L_x_1:
        /* <DEDUP_REMOVED lines=12> */
.L_x_7:


//--------------------- .text._Z43cuda_VolumetricMaxUnpooling_updateGradInputIfEvPT_iii15THCDeviceTensorIlLi4Ei16DefaultPtrTraitsES2_IS0_Li4EiS3_Eiiiiiii --------------------------
	.section	.text._Z43cuda_VolumetricMaxUnpooling_updateGradInputIfEvPT_iii15THCDeviceTensorIlLi4Ei16DefaultPtrTraitsES2_IS0_Li4EiS3_Eiiiiiii,"ax",@progbits
	.align	128
        .global         _Z43cuda_VolumetricMaxUnpooling_updateGradInputIfEvPT_iii15THCDeviceTensorIlLi4Ei16DefaultPtrTraitsES2_IS0_Li4EiS3_Eiiiiiii
        .type           _Z43cuda_VolumetricMaxUnpooling_updateGradInputIfEvPT_iii15THCDeviceTensorIlLi4Ei16DefaultPtrTraitsES2_IS0_Li4EiS3_Eiiiiiii,@function
        .size           _Z43cuda_VolumetricMaxUnpooling_updateGradInputIfEvPT_iii15THCDeviceTensorIlLi4Ei16DefaultPtrTraitsES2_IS0_Li4EiS3_Eiiiiiii,(.L_x_8 - _Z43cuda_VolumetricMaxUnpooling_updateGradInputIfEvPT_iii15THCDeviceTensorIlLi4Ei16DefaultPtrTraitsES2_IS0_Li4EiS3_Eiiiiiii)
        .other          _Z43cuda_VolumetricMaxUnpooling_updateGradInputIfEvPT_iii15THCDeviceTensorIlLi4Ei16DefaultPtrTraitsES2_IS0_Li4EiS3_Eiiiiiii,@"STO_CUDA_ENTRY STV_DEFAULT"
_Z43cuda_VolumetricMaxUnpooling_updateGradInputIfEvPT_iii15THCDeviceTensorIlLi4Ei16DefaultPtrTraitsES2_IS0_Li4EiS3_Eiiiiiii:
.text._Z43cuda_VolumetricMaxUnpooling_updateGradInputIfEvPT_iii15THCDeviceTensorIlLi4Ei16DefaultPtrTraitsES2_IS0_Li4EiS3_Eiiiiiii:
        /* <DEDUP_REMOVED lines=55> */
[----:B------:R-:W2:Y:S05]  /*0370*/  LDCU.128 UR8, c[0x0][0x380] ;  /* 0x00007000ff0877ac */ /* 0x000eaa0008000c00 */
        /* <DEDUP_REMOVED lines=10> */
[----:B------:R-:W2:Y:S01]  /*0420*/  LDG.E R7, desc[UR6][R6.64] ;  /* 0x0000000606077981 */ /* 0x000ea2000c1e1900 */
        /* <DEDUP_REMOVED lines=13> */
[----:B--2---:R-:W-:Y:S01]  /*0500*/  STG.E desc[UR6][R2.64], R7 ;  /* 0x0000000702007986 */ /* 0x004fe2000c101906 */
[----:B------:R-:W-:Y:S05]  /*0510*/  EXIT ;  /* 0x000000000000794d */ /* 0x000fea0003800000 */
.L_x_2:
        /* <DEDUP_REMOVED lines=14> */
.L_x_8:


//--------------------- .text._Z40cuda_VolumetricMaxUnpooling_updateOutputIfEv15THCDeviceTensorIT_Li4Ei16DefaultPtrTraitsES0_IlLi4EiS2_EPS1_iiiiiiiiii --------------------------
	.section	.text._Z40cuda_VolumetricMaxUnpooling_updateOutputIfEv15THCDeviceTensorIT_Li4Ei16DefaultPtrTraitsES0_IlLi4EiS2_EPS1_iiiiiiiiii,"ax",@progbits
	.align	128
        .global         _Z40cuda_VolumetricMaxUnpooling_updateOutputIfEv15THCDeviceTensorIT_Li4Ei16DefaultPtrTraitsES0_IlLi4EiS2_EPS1_iiiiiiiiii
        .type           _Z40cuda_VolumetricMaxUnpooling_updateOutputIfEv15THCDeviceTensorIT_Li4Ei16DefaultPtrTraitsES0_IlLi4EiS2_EPS1_iiiiiiiiii,@function
        .size           _Z40cuda_VolumetricMaxUnpooling_updateOutputIfEv15THCDeviceTensorIT_Li4Ei16DefaultPtrTraitsES0_IlLi4EiS2_EPS1_iiiiiiiiii,(.L_x_9 - _Z40cuda_VolumetricMaxUnpooling_updateOutputIfEv15THCDeviceTensorIT_Li4Ei16DefaultPtrTraitsES0_IlLi4EiS2_EPS1_iiiiiiiiii)
        .other          _Z40cuda_VolumetricMaxUnpooling_updateOutputIfEv15THCDeviceTensorIT_Li4Ei16DefaultPtrTraitsES0_IlLi4EiS2_EPS1_iiiiiiiiii,@"STO_CUDA_ENTRY STV_DEFAULT"
_Z40cuda_VolumetricMaxUnpooling_updateOutputIfEv15THCDeviceTensorIT_Li4Ei16DefaultPtrTraitsES0_IlLi4EiS2_EPS1_iiiiiiiiii:
.text._Z40cuda_VolumetricMaxUnpooling_updateOutputIfEv15THCDeviceTensorIT_Li4Ei16DefaultPtrTraitsES0_IlLi4EiS2_EPS1_iiiiiiiiii:
        /* <DEDUP_REMOVED lines=50> */
[----:B------:R-:W-:Y:S02]  /*0320*/  SEL R0, R5, R0, !P1 ;  /* 0x0000000005007207 */ /* 0x000fe40004800000 */
[----:B------:R-:W-:Y:S01]  /*0330*/  SHF.R.S32.HI R9, RZ, 0x1f, R7 ;  /* 0x0000001fff097819 */ /* 0x000fe20000011407 */
[----:B------:R-:W-:-:S02]  /*0340*/  IMAD R6, R4, UR9, RZ ;  /* 0x0000000904067c24 */ /* 0x000fc4000f8e02ff */
[----:B------:R-:W-:Y:S02]  /*0350*/  IMAD R5, R0, UR8, RZ ;  /* 0x0000000800057c24 */ /* 0x000fe4000f8e02ff */
[----:B----4-:R-:W-:Y:S01]  /*0360*/  IMAD R4, R4, UR15, RZ ;  /* 0x0000000f04047c24 */ /* 0x010fe2000f8e02ff */
[--C-:B------:R-:W-:Y:S02]  /*0370*/  IADD3 R10, P0, P1, R6, R7, R8.reuse ;  /* 0x00000007060a7210 */ /* 0x100fe4000791e008 */
[----:B------:R-:W-:Y:S02]  /*0380*/  SHF.R.S32.HI R8, RZ, 0x1f, R8 ;  /* 0x0000001fff087819 */ /* 0x000fe40000011408 */
[----:B------:R-:W-:-:S04]  /*0390*/  SHF.R.S32.HI R6, RZ, 0x1f, R6 ;  /* 0x0000001fff067819 */ /* 0x000fc80000011406 */
[----:B------:R-:W-:Y:S01]  /*03a0*/  IADD3.X R8, PT, PT, R6, R9, R8, P0, P1 ;  /* 0x0000000906087210 */ /* 0x000fe200007e2408 */
[----:B0-----:R-:W-:Y:S01]  /*03b0*/  IMAD R6, R3, UR5, RZ ;  /* 0x0000000503067c24 */ /* 0x001fe2000f8e02ff */
[----:B------:R-:W-:-:S04]  /*03c0*/  IADD3 R7, P0, PT, R5, R10, RZ ;  /* 0x0000000a05077210 */ /* 0x000fc80007f1e0ff */
[----:B------:R-:W-:Y:S01]  /*03d0*/  LEA.HI.X.SX32 R8, R5, R8, 0x1, P0 ;  /* 0x0000000805087211 */ /* 0x000fe200000f0eff */
[----:B------:R-:W-:Y:S01]  /*03e0*/  IMAD R5, R2, UR4, RZ ;  /* 0x0000000402057c24 */ /* 0x000fe2000f8e02ff */
[C---:B---3--:R-:W-:Y:S01]  /*03f0*/  LEA R2, P0, R7.reuse, UR6, 0x3 ;  /* 0x0000000607027c11 */ /* 0x048fe2000f8018ff */
[----:B------:R-:W0:Y:S03]  /*0400*/  LDCU UR6, c[0x0][0x3e0] ;  /* 0x00007c00ff0677ac */ /* 0x000e260008000800 */
[----:B------:R-:W-:Y:S02]  /*0410*/  LEA.HI.X R3, R7, UR7, R8, 0x3, P0 ;  /* 0x0000000707037c11 */ /* 0x000fe400080f1c08 */
[----:B------:R-:W-:Y:S02]  /*0420*/  SHF.R.S32.HI R8, RZ, 0x1f, R5 ;  /* 0x0000001fff087819 */ /* 0x000fe40000011405 */
[----:B------:R-:W-:-:S02]  /*0430*/  IADD3 R7, P0, P1, R4, R5, R6 ;  /* 0x0000000504077210 */ /* 0x000fc4000791e006 */
[----:B------:R-:W-:Y:S01]  /*0440*/  SHF.R.S32.HI R5, RZ, 0x1f, R4 ;  /* 0x0000001fff057819 */ /* 0x000fe20000011404 */
[----:B------:R-:W-:Y:S01]  /*0450*/  IMAD R4, R0, UR14, RZ ;  /* 0x0000000e00047c24 */ /* 0x000fe2000f8e02ff */
[----:B------:R-:W-:Y:S01]  /*0460*/  SHF.R.S32.HI R6, RZ, 0x1f, R6 ;  /* 0x0000001fff067819 */ /* 0x000fe20000011406 */
[----:B-1----:R-:W2:Y:S03]  /*0470*/  LDG.E.64 R2, desc[UR10][R2.64] ;  /* 0x0000000a02027981 */ /* 0x002ea6000c1e1b00 */
[----:B------:R-:W-:Y:S02]  /*0480*/  IADD3.X R9, PT, PT, R5, R8, R6, P0, P1 ;  /* 0x0000000805097210 */ /* 0x000fe400007e2406 */
[----:B------:R-:W-:-:S04]  /*0490*/  IADD3 R5, P0, PT, R4, R7, RZ ;  /* 0x0000000704057210 */ /* 0x000fc80007f1e0ff */
[----:B------:R-:W-:Y:S02]  /*04a0*/  LEA.HI.X.SX32 R6, R4, R9, 0x1, P0 ;  /* 0x0000000904067211 */ /* 0x000fe400000f0eff */
[----:B------:R-:W-:-:S04]  /*04b0*/  LEA R4, P0, R5, UR12, 0x2 ;  /* 0x0000000c05047c11 */ /* 0x000fc8000f8010ff */
[----:B------:R-:W-:Y:S01]  /*04c0*/  LEA.HI.X R5, R5, UR13, R6, 0x2, P0 ;  /* 0x0000000d05057c11 */ /* 0x000fe200080f1406 */
[----:B------:R-:W1:Y:S04]  /*04d0*/  LDCU.128 UR12, c[0x0][0x3d0] ;  /* 0x00007a00ff0c77ac */ /* 0x000e680008000c00 */
[----:B------:R3:W4:Y:S01]  /*04e0*/  LDG.E R7, desc[UR10][R4.64] ;  /* 0x0000000a04077981 */ /* 0x000722000c1e1900 */
        /* <DEDUP_REMOVED lines=9> */
[----:B---3--:R-:W-:-:S04]  /*0580*/  LEA R4, P0, R2, UR12, 0x2 ;  /* 0x0000000c02047c11 */ /* 0x008fc8000f8010ff */
[----:B------:R-:W-:-:S05]  /*0590*/  LEA.HI.X R5, R2, UR13, R3, 0x2, P0 ;  /* 0x0000000d02057c11 */ /* 0x000fca00080f1403 */
[----:B----4-:R-:W-:Y:S01]  /*05a0*/  STG.E desc[UR10][R4.64], R7 ;  /* 0x0000000704007986 */ /* 0x010fe2000c10190a */
[----:B------:R-:W-:Y:S05]  /*05b0*/  EXIT ;  /* 0x000000000000794d */ /* 0x000fea0003800000 */
.L_x_3:
        /* <DEDUP_REMOVED lines=12> */
.L_x_9:


//--------------------- .text._Z43cuda_VolumetricMaxUnpooling_updateGradInputIN3c104HalfEEvPT_iii15THCDeviceTensorIlLi4Ei16DefaultPtrTraitsES4_IS2_Li4EiS5_Eiiiiiii --------------------------
	.section	.text._Z43cuda_VolumetricMaxUnpooling_updateGradInputIN3c104HalfEEvPT_iii15THCDeviceTensorIlLi4Ei16DefaultPtrTraitsES4_IS2_Li4EiS5_Eiiiiiii,"ax",@progbits
	.align	128
        .global         _Z43cuda_VolumetricMaxUnpooling_updateGradInputIN3c104HalfEEvPT_iii15THCDeviceTensorIlLi4Ei16DefaultPtrTraitsES4_IS2_Li4EiS5_Eiiiiiii
        .type           _Z43cuda_VolumetricMaxUnpooling_updateGradInputIN3c104HalfEEvPT_iii15THCDeviceTensorIlLi4Ei16DefaultPtrTraitsES4_IS2_Li4EiS5_Eiiiiiii,@function
        .size           _Z43cuda_VolumetricMaxUnpooling_updateGradInputIN3c104HalfEEvPT_iii15THCDeviceTensorIlLi4Ei16DefaultPtrTraitsES4_IS2_Li4EiS5_Eiiiiiii,(.L_x_10 - _Z43cuda_VolumetricMaxUnpooling_updateGradInputIN3c104HalfEEvPT_iii15THCDeviceTensorIlLi4Ei16DefaultPtrTraitsES4_IS2_Li4EiS5_Eiiiiiii)
        .other          _Z43cuda_VolumetricMaxUnpooling_updateGradInputIN3c104HalfEEvPT_iii15THCDeviceTensorIlLi4Ei16DefaultPtrTraitsES4_IS2_Li4EiS5_Eiiiiiii,@"STO_CUDA_ENTRY STV_DEFAULT"
_Z43cuda_VolumetricMaxUnpooling_updateGradInputIN3c104HalfEEvPT_iii15THCDeviceTensorIlLi4Ei16DefaultPtrTraitsES4_IS2_Li4EiS5_Eiiiiiii:
.text._Z43cuda_VolumetricMaxUnpooling_updateGradInputIN3c104HalfEEvPT_iii15THCDeviceTensorIlLi4Ei16DefaultPtrTraitsES4_IS2_Li4EiS5_Eiiiiiii:
        /* <DEDUP_REMOVED lines=66> */
[----:B------:R-:W2:Y:S01]  /*0420*/  LDG.E.U16 R7, desc[UR6][R6.64] ;  /* 0x0000000606077981 */ /* 0x000ea2000c1e1500 */
        /* <DEDUP_REMOVED lines=13> */
[----:B--2---:R-:W-:Y:S01]  /*0500*/  STG.E.U16 desc[UR6][R2.64], R7 ;  /* 0x0000000702007986 */ /* 0x004fe2000c101506 */
[----:B------:R-:W-:Y:S05]  /*0510*/  EXIT ;  /* 0x000000000000794d */ /* 0x000fea0003800000 */
.L_x_4:
        /* <DEDUP_REMOVED lines=14> */
.L_x_10:


//--------------------- .text._Z40cuda_VolumetricMaxUnpooling_updateOutputIN3c104HalfEEv15THCDeviceTensorIT_Li4Ei16DefaultPtrTraitsES2_IlLi4EiS4_EPS3_iiiiiiiiii --------------------------
	.section	.text._Z40cuda_VolumetricMaxUnpooling_updateOutputIN3c104HalfEEv15THCDeviceTensorIT_Li4Ei16DefaultPtrTraitsES2_IlLi4EiS4_EPS3_iiiiiiiiii,"ax",@progbits
	.align	128
        .global         _Z40cuda_VolumetricMaxUnpooling_updateOutputIN3c104HalfEEv15THCDeviceTensorIT_Li4Ei16DefaultPtrTraitsES2_IlLi4EiS4_EPS3_iiiiiiiiii
        .type           _Z40cuda_VolumetricMaxUnpooling_updateOutputIN3c104HalfEEv15THCDeviceTensorIT_Li4Ei16DefaultPtrTraitsES2_IlLi4EiS4_EPS3_iiiiiiiiii,@function
        .size           _Z40cuda_VolumetricMaxUnpooling_updateOutputIN3c104HalfEEv15THCDeviceTensorIT_Li4Ei16DefaultPtrTraitsES2_IlLi4EiS4_EPS3_iiiiiiiiii,(.L_x_11 - _Z40cuda_VolumetricMaxUnpooling_updateOutputIN3c104HalfEEv15THCDeviceTensorIT_Li4Ei16DefaultPtrTraitsES2_IlLi4EiS4_EPS3_iiiiiiiiii)
        .other          _Z40cuda_VolumetricMaxUnpooling_updateOutputIN3c104HalfEEv15THCDeviceTensorIT_Li4Ei16DefaultPtrTraitsES2_IlLi4EiS4_EPS3_iiiiiiiiii,@"STO_CUDA_ENTRY STV_DEFAULT"
_Z40cuda_VolumetricMaxUnpooling_updateOutputIN3c104HalfEEv15THCDeviceTensorIT_Li4Ei16DefaultPtrTraitsES2_IlLi4EiS4_EPS3_iiiiiiiiii:
.text._Z40cuda_VolumetricMaxUnpooling_updateOutputIN3c104HalfEEv15THCDeviceTensorIT_Li4Ei16DefaultPtrTraitsES2_IlLi4EiS4_EPS3_iiiiiiiiii:
        /* <DEDUP_REMOVED lines=78> */
[----:B------:R3:W4:Y:S01]  /*04e0*/  LDG.E.U16 R7, desc[UR10][R4.64] ;  /* 0x0000000a04077981 */ /* 0x000722000c1e1500 */
        /* <DEDUP_REMOVED lines=11> */
[----:B----4-:R-:W-:Y:S01]  /*05a0*/  STG.E.U16 desc[UR10][R4.64], R7 ;  /* 0x0000000704007986 */ /* 0x010fe2000c10150a */
[----:B------:R-:W-:Y:S05]  /*05b0*/  EXIT ;  /* 0x000000000000794d */ /* 0x000fea0003800000 */
.L_x_5:
        /* <DEDUP_REMOVED lines=12> */
.L_x_11:


//--------------------- .nv.global.init           --------------------------
	.section	.nv.global.init,"aw",@progbits
.nv.global.init:
	.type		__T26,@object
	.size		__T26,(__T27 - __T26)
__T26:
        /*0000*/ 	.byte	0x54, 0x20, 0x70, 0x6f, 0x77, 0x69, 0x28, 0x54, 0x2c, 0x20, 0x54, 0x29, 0x20, 0x5b, 0x77, 0x69
        /*0010*/ 	.byte	0x74, 0x68, 0x20, 0x54, 0x20, 0x3d, 0x20, 0x69, 0x6e, 0x74, 0x5d, 0x00
	.type		__T27,@object
	.size		__T27,(__T25 - __T27)
__T27:
        /*001c*/ 	.byte	0x54, 0x20, 0x70, 0x6f, 0x77, 0x69, 0x28, 0x54, 0x2c, 0x20, 0x54, 0x29, 0x20, 0x5b, 0x77, 0x69
        /*002c*/ 	.byte	0x74, 0x68, 0x20, 0x54, 0x20, 0x3d, 0x20, 0x6c, 0x6f, 0x6e, 0x67, 0x5d, 0x00
	.type		__T25,@object
	.size		__T25,(__T24 - __T25)
__T25:
        /*0039*/ 	.byte	0x54, 0x20, 0x70, 0x6f, 0x77, 0x69, 0x28, 0x54, 0x2c, 0x20, 0x54, 0x29, 0x20, 0x5b, 0x77, 0x69
        /*0049*/ 	.byte	0x74, 0x68, 0x20, 0x54, 0x20, 0x3d, 0x20, 0x73, 0x68, 0x6f, 0x72, 0x74, 0x5d, 0x00
	.type		__T24,@object
	.size		__T24,(__T23 - __T24)
__T24:
        /*0057*/ 	.byte	0x54, 0x20, 0x70, 0x6f, 0x77, 0x69, 0x28, 0x54, 0x2c, 0x20, 0x54, 0x29, 0x20, 0x5b, 0x77, 0x69
        /*0067*/ 	.byte	0x74, 0x68, 0x20, 0x54, 0x20, 0x3d, 0x20, 0x73, 0x69, 0x67, 0x6e, 0x65, 0x64, 0x20, 0x63, 0x68
        /*0077*/ 	.byte	0x61, 0x72, 0x5d, 0x00
	.type		__T23,@object
	.size		__T23,(.L_8 - __T23)
__T23:
        /*007b*/ 	.byte	0x54, 0x20, 0x70, 0x6f, 0x77, 0x69, 0x28, 0x54, 0x2c, 0x20, 0x54, 0x29, 0x20, 0x5b, 0x77, 0x69
        /*008b*/ 	.byte	0x74, 0x68, 0x20, 0x54, 0x20, 0x3d, 0x20, 0x75, 0x6e, 0x73, 0x69, 0x67, 0x6e, 0x65, 0x64, 0x20
        /*009b*/ 	.byte	0x63, 0x68, 0x61, 0x72, 0x5d, 0x00
.L_8:


//--------------------- .nv.shared.reserved.0     --------------------------
	.section	.nv.shared.reserved.0,"aw",@nobits
	.weak		__nv_reservedSMEM_offset_0_alias
	.size		__nv_reservedSMEM_offset_0_alias, 0, 64
	.other		__nv_reservedSMEM_offset_0_alias,@"STO_CUDA_RESERVED_SHARED STV_DEFAULT"
__nv_reservedSMEM_offset_0_alias:
	.zero		0
	.zero		64


//--------------------- .nv.global                --------------------------
	.section	.nv.global,"aw",@nobits
	.align	8
.nv.global:
	.type		_ZTVN10__cxxabiv120__si_class_type_infoE,@object
	.size		_ZTVN10__cxxabiv120__si_class_type_infoE,(_ZTTNSt7__cxx1119basic_ostringstreamIcSt11char_traitsIcESaIcEEE - _ZTVN10__cxxabiv120__si_class_type_infoE)
_ZTVN10__cxxabiv120__si_class_type_infoE:
	.zero		8
	.type		_ZTTNSt7__cxx1119basic_ostringstreamIcSt11char_traitsIcESaIcEEE,@object
	.size		_ZTTNSt7__cxx1119basic_ostringstreamIcSt11char_traitsIcESaIcEEE,(_ZTTSo - _ZTTNSt7__cxx1119basic_ostringstreamIcSt11char_traitsIcESaIcEEE)
_ZTTNSt7__cxx1119basic_ostringstreamIcSt11char_traitsIcESaIcEEE:
	.zero		8
	.type		_ZTTSo,@object
	.size		_ZTTSo,(_ZTVN10__cxxabiv117__class_type_infoE - _ZTTSo)
_ZTTSo:
	.zero		8
	.type		_ZTVN10__cxxabiv117__class_type_infoE,@object
	.size		_ZTVN10__cxxabiv117__class_type_infoE,(_ZTVSt9basic_iosIcSt11char_traitsIcEE - _ZTVN10__cxxabiv117__class_type_infoE)
_ZTVN10__cxxabiv117__class_type_infoE:
	.zero		8
	.type		_ZTVSt9basic_iosIcSt11char_traitsIcEE,@object
	.size		_ZTVSt9basic_iosIcSt11char_traitsIcEE,(_ZTVN3c105ErrorE - _ZTVSt9basic_iosIcSt11char_traitsIcEE)
_ZTVSt9basic_iosIcSt11char_traitsIcEE:
	.zero		32
	.type		_ZTVN3c105ErrorE,@object
	.size		_ZTVN3c105ErrorE,(_ZTVSt15basic_streambufIcSt11char_traitsIcEE - _ZTVN3c105ErrorE)
_ZTVN3c105ErrorE:
	.zero		40
	.type		_ZTVSt15basic_streambufIcSt11char_traitsIcEE,@object
	.size		_ZTVSt15basic_streambufIcSt11char_traitsIcEE,(_ZTVNSt7__cxx1115basic_stringbufIcSt11char_traitsIcESaIcEEE - _ZTVSt15basic_streambufIcSt11char_traitsIcEE)
_ZTVSt15basic_streambufIcSt11char_traitsIcEE:
	.zero		128
	.type		_ZTVNSt7__cxx1115basic_stringbufIcSt11char_traitsIcESaIcEEE,@object
	.size		_ZTVNSt7__cxx1115basic_stringbufIcSt11char_traitsIcESaIcEEE,(.L_3 - _ZTVNSt7__cxx1115basic_stringbufIcSt11char_traitsIcESaIcEEE)
_ZTVNSt7__cxx1115basic_stringbufIcSt11char_traitsIcESaIcEEE:
	.zero		128
.L_3:


//--------------------- .nv.constant0._Z43cuda_VolumetricMaxUnpooling_updateGradInputIdEvPT_iii15THCDeviceTensorIlLi4Ei16DefaultPtrTraitsES2_IS0_Li4EiS3_Eiiiiiii --------------------------
	.section	.nv.constant0._Z43cuda_VolumetricMaxUnpooling_updateGradInputIdEvPT_iii15THCDeviceTensorIlLi4Ei16DefaultPtrTraitsES2_IS0_Li4EiS3_Eiiiiiii,"a",@progbits
	.sectionflags	@""
	.align	4
.nv.constant0._Z43cuda_VolumetricMaxUnpooling_updateGradInputIdEvPT_iii15THCDeviceTensorIlLi4Ei16DefaultPtrTraitsES2_IS0_Li4EiS3_Eiiiiiii:
	.zero		1028


//--------------------- .nv.constant0._Z40cuda_VolumetricMaxUnpooling_updateOutputIdEv15THCDeviceTensorIT_Li4Ei16DefaultPtrTraitsES0_IlLi4EiS2_EPS1_iiiiiiiiii --------------------------
	.section	.nv.constant0._Z40cuda_VolumetricMaxUnpooling_updateOutputIdEv15THCDeviceTensorIT_Li4Ei16DefaultPtrTraitsES0_IlLi4EiS2_EPS1_iiiiiiiiii,"a",@progbits
	.sectionflags	@""
	.align	4
.nv.constant0._Z40cuda_VolumetricMaxUnpooling_updateOutputIdEv15THCDeviceTensorIT_Li4Ei16DefaultPtrTraitsES0_IlLi4EiS2_EPS1_iiiiiiiiii:
	.zero		1024


//--------------------- .nv.constant0._Z43cuda_VolumetricMaxUnpooling_updateGradInputIfEvPT_iii15THCDeviceTensorIlLi4Ei16DefaultPtrTraitsES2_IS0_Li4EiS3_Eiiiiiii --------------------------
	.section	.nv.constant0._Z43cuda_VolumetricMaxUnpooling_updateGradInputIfEvPT_iii15THCDeviceTensorIlLi4Ei16DefaultPtrTraitsES2_IS0_Li4EiS3_Eiiiiiii,"a",@progbits
	.sectionflags	@""
	.align	4
.nv.constant0._Z43cuda_VolumetricMaxUnpooling_updateGradInputIfEvPT_iii15THCDeviceTensorIlLi4Ei16DefaultPtrTraitsES2_IS0_Li4EiS3_Eiiiiiii:
	.zero		1028


//--------------------- .nv.constant0._Z40cuda_VolumetricMaxUnpooling_updateOutputIfEv15THCDeviceTensorIT_Li4Ei16DefaultPtrTraitsES0_IlLi4EiS2_EPS1_iiiiiiiiii --------------------------
	.section	.nv.constant0._Z40cuda_VolumetricMaxUnpooling_updateOutputIfEv15THCDeviceTensorIT_Li4Ei16DefaultPtrTraitsES0_IlLi4EiS2_EPS1_iiiiiiiiii,"a",@progbits
	.sectionflags	@""
	.align	4
.nv.constant0._Z40cuda_VolumetricMaxUnpooling_updateOutputIfEv15THCDeviceTensorIT_Li4Ei16DefaultPtrTraitsES0_IlLi4EiS2_EPS1_iiiiiiiiii:
	.zero		1024


//--------------------- .nv.constant0._Z43cuda_VolumetricMaxUnpooling_updateGradInputIN3c104HalfEEvPT_iii15THCDeviceTensorIlLi4Ei16DefaultPtrTraitsES4_IS2_Li4EiS5_Eiiiiiii --------------------------
	.section	.nv.constant0._Z43cuda_VolumetricMaxUnpooling_updateGradInputIN3c104HalfEEvPT_iii15THCDeviceTensorIlLi4Ei16DefaultPtrTraitsES4_IS2_Li4EiS5_Eiiiiiii,"a",@progbits
	.sectionflags	@""
	.align	4
.nv.constant0._Z43cuda_VolumetricMaxUnpooling_updateGradInputIN3c104HalfEEvPT_iii15THCDeviceTensorIlLi4Ei16DefaultPtrTraitsES4_IS2_Li4EiS5_Eiiiiiii:
	.zero		1028


//--------------------- .nv.constant0._Z40cuda_VolumetricMaxUnpooling_updateOutputIN3c104HalfEEv15THCDeviceTensorIT_Li4Ei16DefaultPtrTraitsES2_IlLi4EiS4_EPS3_iiiiiiiiii --------------------------
	.section	.nv.constant0._Z40cuda_VolumetricMaxUnpooling_updateOutputIN3c104HalfEEv15THCDeviceTensorIT_Li4Ei16DefaultPtrTraitsES2_IlLi4EiS4_EPS3_iiiiiiiiii,"a",@progbits
	.sectionflags	@""
	.align	4
.nv.constant0._Z40cuda_VolumetricMaxUnpooling_updateOutputIN3c104HalfEEv15THCDeviceTensorIT_Li4Ei16DefaultPtrTraitsES2_IlLi4EiS4_EPS3_iiiiiiiiii:
	.zero		1024


//--------------------- SYMBOLS --------------------------

	.type		.nv.reservedSmem.offset0,@object
	.size		.nv.reservedSmem.offset0,0x4
